//
// Generated by NVIDIA NVVM Compiler
//
// Compiler Build ID: CL-36424714
// Cuda compilation tools, release 13.0, V13.0.88
// Based on NVVM 20.0.0
//

.version 9.0
.target sm_100
.address_size 64

	// .globl	_Z10block_scanPKiPim
.extern .func  (.param .b32 func_retval0) vprintf
(
	.param .b64 vprintf_param_0,
	.param .b64 vprintf_param_1
)
;
// warp_sum has been demoted
.global .align 1 .b8 $str[4] = {37, 100, 32};
.global .align 1 .b8 $str$1[2] = {10};
.extern .shared .align 16 .b8 shm[];

.visible .entry _Z10block_scanPKiPim(
	.param .u64 .ptr .align 1 _Z10block_scanPKiPim_param_0,
	.param .u64 .ptr .align 1 _Z10block_scanPKiPim_param_1,
	.param .u64 _Z10block_scanPKiPim_param_2
)
{
	.local .align 8 .b8 	__local_depot0[24];
	.reg .b64 	%SP;
	.reg .b64 	%SPL;
	.reg .pred 	%p<26>;
	.reg .b32 	%r<537>;
	.reg .b64 	%rd<24>;
	// demoted variable
	.shared .align 4 .b8 warp_sum[128];
	mov.u64 	%SPL, __local_depot0;
	cvta.local.u64 	%SP, %SPL;
	ld.param.u64 	%rd2, [_Z10block_scanPKiPim_param_0];
	cvta.to.global.u64 	%rd3, %rd2;
	mov.u32 	%r1, %tid.x;
	mul.wide.u32 	%rd4, %r1, 4;
	add.s64 	%rd5, %rd3, %rd4;
	ld.global.u32 	%r9, [%rd5];
	shl.b32 	%r10, %r1, 2;
	mov.u32 	%r11, shm;
	add.s32 	%r12, %r11, %r10;
	st.shared.u32 	[%r12], %r9;
	bar.sync 	0;
	and.b32  	%r2, %r1, 31;
	shl.b32 	%r13, %r1, 1;
	and.b32  	%r14, %r13, 62;
	add.s32 	%r3, %r14, 2;
	setp.gt.u32 	%p1, %r2, 15;
	shl.b32 	%r15, %r1, 3;
	and.b32  	%r16, %r15, 248;
	add.s32 	%r4, %r11, %r16;
	@%p1 bra 	$L__BB0_2;
	ld.volatile.shared.u32 	%r17, [%r4];
	ld.volatile.shared.u32 	%r18, [%r4+4];
	add.s32 	%r19, %r18, %r17;
	st.volatile.shared.u32 	[%r4+4], %r19;
$L__BB0_2:
	bar.warp.sync 	-1;
	setp.gt.u32 	%p2, %r2, 7;
	@%p2 bra 	$L__BB0_4;
	shl.b32 	%r20, %r3, 3;
	add.s32 	%r22, %r11, %r20;
	ld.volatile.shared.u32 	%r23, [%r22+-12];
	ld.volatile.shared.u32 	%r24, [%r22+-4];
	add.s32 	%r25, %r24, %r23;
	st.volatile.shared.u32 	[%r22+-4], %r25;
$L__BB0_4:
	bar.warp.sync 	-1;
	setp.gt.u32 	%p3, %r2, 3;
	@%p3 bra 	$L__BB0_6;
	shl.b32 	%r26, %r3, 4;
	add.s32 	%r28, %r11, %r26;
	ld.volatile.shared.u32 	%r29, [%r28+-20];
	ld.volatile.shared.u32 	%r30, [%r28+-4];
	add.s32 	%r31, %r30, %r29;
	st.volatile.shared.u32 	[%r28+-4], %r31;
$L__BB0_6:
	bar.warp.sync 	-1;
	setp.gt.u32 	%p4, %r2, 1;
	@%p4 bra 	$L__BB0_8;
	shl.b32 	%r32, %r3, 5;
	add.s32 	%r34, %r11, %r32;
	ld.volatile.shared.u32 	%r35, [%r34+-36];
	ld.volatile.shared.u32 	%r36, [%r34+-4];
	add.s32 	%r37, %r36, %r35;
	st.volatile.shared.u32 	[%r34+-4], %r37;
$L__BB0_8:
	bar.warp.sync 	-1;
	setp.ne.s32 	%p5, %r2, 0;
	@%p5 bra 	$L__BB0_10;
	ld.volatile.shared.u32 	%r38, [shm+60];
	ld.volatile.shared.u32 	%r39, [shm+124];
	add.s32 	%r40, %r39, %r38;
	st.volatile.shared.u32 	[shm+124], %r40;
$L__BB0_10:
	shr.u32 	%r41, %r1, 3;
	and.b32  	%r42, %r41, 124;
	mov.u32 	%r43, warp_sum;
	add.s32 	%r5, %r43, %r42;
	bar.warp.sync 	-1;
	setp.ne.s32 	%p6, %r2, 31;
	@%p6 bra 	$L__BB0_12;
	ld.volatile.shared.u32 	%r44, [shm+124];
	st.shared.u32 	[%r5], %r44;
	mov.b32 	%r45, 0;
	st.volatile.shared.u32 	[shm+124], %r45;
$L__BB0_12:
	setp.ne.s32 	%p7, %r2, 0;
	add.s32 	%r6, %r2, 1;
	bar.warp.sync 	-1;
	@%p7 bra 	$L__BB0_14;
	ld.volatile.shared.u32 	%r46, [shm+60];
	ld.volatile.shared.u32 	%r47, [shm+124];
	st.volatile.shared.u32 	[shm+60], %r47;
	ld.volatile.shared.u32 	%r48, [shm+124];
	add.s32 	%r49, %r48, %r46;
	st.volatile.shared.u32 	[shm+124], %r49;
$L__BB0_14:
	setp.gt.u32 	%p8, %r2, 1;
	bar.warp.sync 	-1;
	@%p8 bra 	$L__BB0_16;
	shl.b32 	%r50, %r6, 6;
	add.s32 	%r52, %r11, %r50;
	ld.volatile.shared.u32 	%r53, [%r52+-36];
	ld.volatile.shared.u32 	%r54, [%r52+-4];
	st.volatile.shared.u32 	[%r52+-36], %r54;
	ld.volatile.shared.u32 	%r55, [%r52+-4];
	add.s32 	%r56, %r55, %r53;
	st.volatile.shared.u32 	[%r52+-4], %r56;
$L__BB0_16:
	setp.gt.u32 	%p9, %r2, 3;
	bar.warp.sync 	-1;
	@%p9 bra 	$L__BB0_18;
	shl.b32 	%r57, %r6, 5;
	add.s32 	%r59, %r11, %r57;
	ld.volatile.shared.u32 	%r60, [%r59+-20];
	ld.volatile.shared.u32 	%r61, [%r59+-4];
	st.volatile.shared.u32 	[%r59+-20], %r61;
	ld.volatile.shared.u32 	%r62, [%r59+-4];
	add.s32 	%r63, %r62, %r60;
	st.volatile.shared.u32 	[%r59+-4], %r63;
$L__BB0_18:
	setp.gt.u32 	%p10, %r2, 7;
	bar.warp.sync 	-1;
	@%p10 bra 	$L__BB0_20;
	shl.b32 	%r64, %r6, 4;
	add.s32 	%r66, %r11, %r64;
	ld.volatile.shared.u32 	%r67, [%r66+-12];
	ld.volatile.shared.u32 	%r68, [%r66+-4];
	st.volatile.shared.u32 	[%r66+-12], %r68;
	ld.volatile.shared.u32 	%r69, [%r66+-4];
	add.s32 	%r70, %r69, %r67;
	st.volatile.shared.u32 	[%r66+-4], %r70;
$L__BB0_20:
	setp.gt.u32 	%p11, %r2, 15;
	bar.warp.sync 	-1;
	@%p11 bra 	$L__BB0_22;
	ld.volatile.shared.u32 	%r71, [%r4];
	ld.volatile.shared.u32 	%r72, [%r4+4];
	st.volatile.shared.u32 	[%r4], %r72;
	ld.volatile.shared.u32 	%r73, [%r4+4];
	add.s32 	%r74, %r73, %r71;
	st.volatile.shared.u32 	[%r4+4], %r74;
$L__BB0_22:
	bar.sync 	0;
	setp.ne.s32 	%p12, %r1, 0;
	@%p12 bra 	$L__BB0_24;
	add.u64 	%rd6, %SP, 16;
	add.u64 	%rd7, %SPL, 16;
	ld.shared.u32 	%r75, [warp_sum];
	st.local.u32 	[%rd7], %r75;
	mov.u64 	%rd8, $str;
	cvta.global.u64 	%rd9, %rd8;
	{ // callseq 0, 0
	.param .b64 param0;
	st.param.b64 	[param0], %rd9;
	.param .b64 param1;
	st.param.b64 	[param1], %rd6;
	.param .b32 retval0;
	call.uni (retval0), 
	vprintf, 
	(
	param0, 
	param1
	);
	ld.param.b32 	%r76, [retval0];
	} // callseq 0
	ld.shared.u32 	%r78, [warp_sum+4];
	st.local.u32 	[%rd7], %r78;
	{ // callseq 1, 0
	.param .b64 param0;
	st.param.b64 	[param0], %rd9;
	.param .b64 param1;
	st.param.b64 	[param1], %rd6;
	.param .b32 retval0;
	call.uni (retval0), 
	vprintf, 
	(
	param0, 
	param1
	);
	ld.param.b32 	%r79, [retval0];
	} // callseq 1
	ld.shared.u32 	%r81, [warp_sum+8];
	st.local.u32 	[%rd7], %r81;
	{ // callseq 2, 0
	.param .b64 param0;
	st.param.b64 	[param0], %rd9;
	.param .b64 param1;
	st.param.b64 	[param1], %rd6;
	.param .b32 retval0;
	call.uni (retval0), 
	vprintf, 
	(
	param0, 
	param1
	);
	ld.param.b32 	%r82, [retval0];
	} // callseq 2
	ld.shared.u32 	%r84, [warp_sum+12];
	st.local.u32 	[%rd7], %r84;
	{ // callseq 3, 0
	.param .b64 param0;
	st.param.b64 	[param0], %rd9;
	.param .b64 param1;
	st.param.b64 	[param1], %rd6;
	.param .b32 retval0;
	call.uni (retval0), 
	vprintf, 
	(
	param0, 
	param1
	);
	ld.param.b32 	%r85, [retval0];
	} // callseq 3
	ld.shared.u32 	%r87, [warp_sum+16];
	st.local.u32 	[%rd7], %r87;
	{ // callseq 4, 0
	.param .b64 param0;
	st.param.b64 	[param0], %rd9;
	.param .b64 param1;
	st.param.b64 	[param1], %rd6;
	.param .b32 retval0;
	call.uni (retval0), 
	vprintf, 
	(
	param0, 
	param1
	);
	ld.param.b32 	%r88, [retval0];
	} // callseq 4
	ld.shared.u32 	%r90, [warp_sum+20];
	st.local.u32 	[%rd7], %r90;
	{ // callseq 5, 0
	.param .b64 param0;
	st.param.b64 	[param0], %rd9;
	.param .b64 param1;
	st.param.b64 	[param1], %rd6;
	.param .b32 retval0;
	call.uni (retval0), 
	vprintf, 
	(
	param0, 
	param1
	);
	ld.param.b32 	%r91, [retval0];
	} // callseq 5
	ld.shared.u32 	%r93, [warp_sum+24];
	st.local.u32 	[%rd7], %r93;
	{ // callseq 6, 0
	.param .b64 param0;
	st.param.b64 	[param0], %rd9;
	.param .b64 param1;
	st.param.b64 	[param1], %rd6;
	.param .b32 retval0;
	call.uni (retval0), 
	vprintf, 
	(
	param0, 
	param1
	);
	ld.param.b32 	%r94, [retval0];
	} // callseq 6
	ld.shared.u32 	%r96, [warp_sum+28];
	st.local.u32 	[%rd7], %r96;
	{ // callseq 7, 0
	.param .b64 param0;
	st.param.b64 	[param0], %rd9;
	.param .b64 param1;
	st.param.b64 	[param1], %rd6;
	.param .b32 retval0;
	call.uni (retval0), 
	vprintf, 
	(
	param0, 
	param1
	);
	ld.param.b32 	%r97, [retval0];
	} // callseq 7
	ld.shared.u32 	%r99, [warp_sum+32];
	st.local.u32 	[%rd7], %r99;
	{ // callseq 8, 0
	.param .b64 param0;
	st.param.b64 	[param0], %rd9;
	.param .b64 param1;
	st.param.b64 	[param1], %rd6;
	.param .b32 retval0;
	call.uni (retval0), 
	vprintf, 
	(
	param0, 
	param1
	);
	ld.param.b32 	%r100, [retval0];
	} // callseq 8
	ld.shared.u32 	%r102, [warp_sum+36];
	st.local.u32 	[%rd7], %r102;
	{ // callseq 9, 0
	.param .b64 param0;
	st.param.b64 	[param0], %rd9;
	.param .b64 param1;
	st.param.b64 	[param1], %rd6;
	.param .b32 retval0;
	call.uni (retval0), 
	vprintf, 
	(
	param0, 
	param1
	);
	ld.param.b32 	%r103, [retval0];
	} // callseq 9
	ld.shared.u32 	%r105, [warp_sum+40];
	st.local.u32 	[%rd7], %r105;
	{ // callseq 10, 0
	.param .b64 param0;
	st.param.b64 	[param0], %rd9;
	.param .b64 param1;
	st.param.b64 	[param1], %rd6;
	.param .b32 retval0;
	call.uni (retval0), 
	vprintf, 
	(
	param0, 
	param1
	);
	ld.param.b32 	%r106, [retval0];
	} // callseq 10
	ld.shared.u32 	%r108, [warp_sum+44];
	st.local.u32 	[%rd7], %r108;
	{ // callseq 11, 0
	.param .b64 param0;
	st.param.b64 	[param0], %rd9;
	.param .b64 param1;
	st.param.b64 	[param1], %rd6;
	.param .b32 retval0;
	call.uni (retval0), 
	vprintf, 
	(
	param0, 
	param1
	);
	ld.param.b32 	%r109, [retval0];
	} // callseq 11
	ld.shared.u32 	%r111, [warp_sum+48];
	st.local.u32 	[%rd7], %r111;
	{ // callseq 12, 0
	.param .b64 param0;
	st.param.b64 	[param0], %rd9;
	.param .b64 param1;
	st.param.b64 	[param1], %rd6;
	.param .b32 retval0;
	call.uni (retval0), 
	vprintf, 
	(
	param0, 
	param1
	);
	ld.param.b32 	%r112, [retval0];
	} // callseq 12
	ld.shared.u32 	%r114, [warp_sum+52];
	st.local.u32 	[%rd7], %r114;
	{ // callseq 13, 0
	.param .b64 param0;
	st.param.b64 	[param0], %rd9;
	.param .b64 param1;
	st.param.b64 	[param1], %rd6;
	.param .b32 retval0;
	call.uni (retval0), 
	vprintf, 
	(
	param0, 
	param1
	);
	ld.param.b32 	%r115, [retval0];
	} // callseq 13
	ld.shared.u32 	%r117, [warp_sum+56];
	st.local.u32 	[%rd7], %r117;
	{ // callseq 14, 0
	.param .b64 param0;
	st.param.b64 	[param0], %rd9;
	.param .b64 param1;
	st.param.b64 	[param1], %rd6;
	.param .b32 retval0;
	call.uni (retval0), 
	vprintf, 
	(
	param0, 
	param1
	);
	ld.param.b32 	%r118, [retval0];
	} // callseq 14
	ld.shared.u32 	%r120, [warp_sum+60];
	st.local.u32 	[%rd7], %r120;
	{ // callseq 15, 0
	.param .b64 param0;
	st.param.b64 	[param0], %rd9;
	.param .b64 param1;
	st.param.b64 	[param1], %rd6;
	.param .b32 retval0;
	call.uni (retval0), 
	vprintf, 
	(
	param0, 
	param1
	);
	ld.param.b32 	%r121, [retval0];
	} // callseq 15
	ld.shared.u32 	%r123, [warp_sum+64];
	st.local.u32 	[%rd7], %r123;
	{ // callseq 16, 0
	.param .b64 param0;
	st.param.b64 	[param0], %rd9;
	.param .b64 param1;
	st.param.b64 	[param1], %rd6;
	.param .b32 retval0;
	call.uni (retval0), 
	vprintf, 
	(
	param0, 
	param1
	);
	ld.param.b32 	%r124, [retval0];
	} // callseq 16
	ld.shared.u32 	%r126, [warp_sum+68];
	st.local.u32 	[%rd7], %r126;
	{ // callseq 17, 0
	.param .b64 param0;
	st.param.b64 	[param0], %rd9;
	.param .b64 param1;
	st.param.b64 	[param1], %rd6;
	.param .b32 retval0;
	call.uni (retval0), 
	vprintf, 
	(
	param0, 
	param1
	);
	ld.param.b32 	%r127, [retval0];
	} // callseq 17
	ld.shared.u32 	%r129, [warp_sum+72];
	st.local.u32 	[%rd7], %r129;
	{ // callseq 18, 0
	.param .b64 param0;
	st.param.b64 	[param0], %rd9;
	.param .b64 param1;
	st.param.b64 	[param1], %rd6;
	.param .b32 retval0;
	call.uni (retval0), 
	vprintf, 
	(
	param0, 
	param1
	);
	ld.param.b32 	%r130, [retval0];
	} // callseq 18
	ld.shared.u32 	%r132, [warp_sum+76];
	st.local.u32 	[%rd7], %r132;
	{ // callseq 19, 0
	.param .b64 param0;
	st.param.b64 	[param0], %rd9;
	.param .b64 param1;
	st.param.b64 	[param1], %rd6;
	.param .b32 retval0;
	call.uni (retval0), 
	vprintf, 
	(
	param0, 
	param1
	);
	ld.param.b32 	%r133, [retval0];
	} // callseq 19
	ld.shared.u32 	%r135, [warp_sum+80];
	st.local.u32 	[%rd7], %r135;
	{ // callseq 20, 0
	.param .b64 param0;
	st.param.b64 	[param0], %rd9;
	.param .b64 param1;
	st.param.b64 	[param1], %rd6;
	.param .b32 retval0;
	call.uni (retval0), 
	vprintf, 
	(
	param0, 
	param1
	);
	ld.param.b32 	%r136, [retval0];
	} // callseq 20
	ld.shared.u32 	%r138, [warp_sum+84];
	st.local.u32 	[%rd7], %r138;
	{ // callseq 21, 0
	.param .b64 param0;
	st.param.b64 	[param0], %rd9;
	.param .b64 param1;
	st.param.b64 	[param1], %rd6;
	.param .b32 retval0;
	call.uni (retval0), 
	vprintf, 
	(
	param0, 
	param1
	);
	ld.param.b32 	%r139, [retval0];
	} // callseq 21
	ld.shared.u32 	%r141, [warp_sum+88];
	st.local.u32 	[%rd7], %r141;
	{ // callseq 22, 0
	.param .b64 param0;
	st.param.b64 	[param0], %rd9;
	.param .b64 param1;
	st.param.b64 	[param1], %rd6;
	.param .b32 retval0;
	call.uni (retval0), 
	vprintf, 
	(
	param0, 
	param1
	);
	ld.param.b32 	%r142, [retval0];
	} // callseq 22
	ld.shared.u32 	%r144, [warp_sum+92];
	st.local.u32 	[%rd7], %r144;
	{ // callseq 23, 0
	.param .b64 param0;
	st.param.b64 	[param0], %rd9;
	.param .b64 param1;
	st.param.b64 	[param1], %rd6;
	.param .b32 retval0;
	call.uni (retval0), 
	vprintf, 
	(
	param0, 
	param1
	);
	ld.param.b32 	%r145, [retval0];
	} // callseq 23
	ld.shared.u32 	%r147, [warp_sum+96];
	st.local.u32 	[%rd7], %r147;
	{ // callseq 24, 0
	.param .b64 param0;
	st.param.b64 	[param0], %rd9;
	.param .b64 param1;
	st.param.b64 	[param1], %rd6;
	.param .b32 retval0;
	call.uni (retval0), 
	vprintf, 
	(
	param0, 
	param1
	);
	ld.param.b32 	%r148, [retval0];
	} // callseq 24
	ld.shared.u32 	%r150, [warp_sum+100];
	st.local.u32 	[%rd7], %r150;
	{ // callseq 25, 0
	.param .b64 param0;
	st.param.b64 	[param0], %rd9;
	.param .b64 param1;
	st.param.b64 	[param1], %rd6;
	.param .b32 retval0;
	call.uni (retval0), 
	vprintf, 
	(
	param0, 
	param1
	);
	ld.param.b32 	%r151, [retval0];
	} // callseq 25
	ld.shared.u32 	%r153, [warp_sum+104];
	st.local.u32 	[%rd7], %r153;
	{ // callseq 26, 0
	.param .b64 param0;
	st.param.b64 	[param0], %rd9;
	.param .b64 param1;
	st.param.b64 	[param1], %rd6;
	.param .b32 retval0;
	call.uni (retval0), 
	vprintf, 
	(
	param0, 
	param1
	);
	ld.param.b32 	%r154, [retval0];
	} // callseq 26
	ld.shared.u32 	%r156, [warp_sum+108];
	st.local.u32 	[%rd7], %r156;
	{ // callseq 27, 0
	.param .b64 param0;
	st.param.b64 	[param0], %rd9;
	.param .b64 param1;
	st.param.b64 	[param1], %rd6;
	.param .b32 retval0;
	call.uni (retval0), 
	vprintf, 
	(
	param0, 
	param1
	);
	ld.param.b32 	%r157, [retval0];
	} // callseq 27
	ld.shared.u32 	%r159, [warp_sum+112];
	st.local.u32 	[%rd7], %r159;
	{ // callseq 28, 0
	.param .b64 param0;
	st.param.b64 	[param0], %rd9;
	.param .b64 param1;
	st.param.b64 	[param1], %rd6;
	.param .b32 retval0;
	call.uni (retval0), 
	vprintf, 
	(
	param0, 
	param1
	);
	ld.param.b32 	%r160, [retval0];
	} // callseq 28
	ld.shared.u32 	%r162, [warp_sum+116];
	st.local.u32 	[%rd7], %r162;
	{ // callseq 29, 0
	.param .b64 param0;
	st.param.b64 	[param0], %rd9;
	.param .b64 param1;
	st.param.b64 	[param1], %rd6;
	.param .b32 retval0;
	call.uni (retval0), 
	vprintf, 
	(
	param0, 
	param1
	);
	ld.param.b32 	%r163, [retval0];
	} // callseq 29
	ld.shared.u32 	%r165, [warp_sum+120];
	st.local.u32 	[%rd7], %r165;
	{ // callseq 30, 0
	.param .b64 param0;
	st.param.b64 	[param0], %rd9;
	.param .b64 param1;
	st.param.b64 	[param1], %rd6;
	.param .b32 retval0;
	call.uni (retval0), 
	vprintf, 
	(
	param0, 
	param1
	);
	ld.param.b32 	%r166, [retval0];
	} // callseq 30
	ld.shared.u32 	%r168, [warp_sum+124];
	st.local.u32 	[%rd7], %r168;
	{ // callseq 31, 0
	.param .b64 param0;
	st.param.b64 	[param0], %rd9;
	.param .b64 param1;
	st.param.b64 	[param1], %rd6;
	.param .b32 retval0;
	call.uni (retval0), 
	vprintf, 
	(
	param0, 
	param1
	);
	ld.param.b32 	%r169, [retval0];
	} // callseq 31
	mov.u64 	%rd10, $str$1;
	cvta.global.u64 	%rd11, %rd10;
	{ // callseq 32, 0
	.param .b64 param0;
	st.param.b64 	[param0], %rd11;
	.param .b64 param1;
	st.param.b64 	[param1], 0;
	.param .b32 retval0;
	call.uni (retval0), 
	vprintf, 
	(
	param0, 
	param1
	);
	ld.param.b32 	%r171, [retval0];
	} // callseq 32
$L__BB0_24:
	setp.gt.u32 	%p13, %r1, 31;
	@%p13 bra 	$L__BB0_49;
	setp.lt.u32 	%p14, %r2, 16;
	add.s32 	%r8, %r13, 2;
	@%p14 bra 	$L__BB0_26;
	bra.uni 	$L__BB0_27;
$L__BB0_26:
	shl.b32 	%r173, %r13, 2;
	add.s32 	%r175, %r43, %r173;
	ld.volatile.shared.u32 	%r176, [%r175];
	ld.volatile.shared.u32 	%r177, [%r175+4];
	add.s32 	%r178, %r177, %r176;
	st.volatile.shared.u32 	[%r175+4], %r178;
$L__BB0_27:
	setp.gt.u32 	%p15, %r2, 7;
	bar.warp.sync 	-1;
	@%p15 bra 	$L__BB0_29;
	shl.b32 	%r179, %r8, 3;
	add.s32 	%r181, %r43, %r179;
	ld.volatile.shared.u32 	%r182, [%r181+-12];
	ld.volatile.shared.u32 	%r183, [%r181+-4];
	add.s32 	%r184, %r183, %r182;
	st.volatile.shared.u32 	[%r181+-4], %r184;
$L__BB0_29:
	setp.gt.u32 	%p16, %r2, 3;
	bar.warp.sync 	-1;
	@%p16 bra 	$L__BB0_31;
	shl.b32 	%r185, %r8, 4;
	add.s32 	%r187, %r43, %r185;
	ld.volatile.shared.u32 	%r188, [%r187+-20];
	ld.volatile.shared.u32 	%r189, [%r187+-4];
	add.s32 	%r190, %r189, %r188;
	st.volatile.shared.u32 	[%r187+-4], %r190;
$L__BB0_31:
	setp.gt.u32 	%p17, %r2, 1;
	bar.warp.sync 	-1;
	@%p17 bra 	$L__BB0_33;
	shl.b32 	%r191, %r8, 5;
	add.s32 	%r193, %r43, %r191;
	ld.volatile.shared.u32 	%r194, [%r193+-36];
	ld.volatile.shared.u32 	%r195, [%r193+-4];
	add.s32 	%r196, %r195, %r194;
	st.volatile.shared.u32 	[%r193+-4], %r196;
$L__BB0_33:
	setp.ne.s32 	%p18, %r2, 0;
	bar.warp.sync 	-1;
	@%p18 bra 	$L__BB0_35;
	ld.volatile.shared.u32 	%r197, [warp_sum+60];
	ld.volatile.shared.u32 	%r198, [warp_sum+124];
	add.s32 	%r199, %r198, %r197;
	st.volatile.shared.u32 	[warp_sum+124], %r199;
$L__BB0_35:
	setp.ne.s32 	%p19, %r2, 31;
	bar.warp.sync 	-1;
	@%p19 bra 	$L__BB0_37;
	mov.b32 	%r200, 0;
	st.volatile.shared.u32 	[warp_sum+124], %r200;
$L__BB0_37:
	setp.ne.s32 	%p20, %r2, 0;
	bar.warp.sync 	-1;
	@%p20 bra 	$L__BB0_39;
	ld.volatile.shared.u32 	%r201, [warp_sum+60];
	ld.volatile.shared.u32 	%r202, [warp_sum+124];
	st.volatile.shared.u32 	[warp_sum+60], %r202;
	ld.volatile.shared.u32 	%r203, [warp_sum+124];
	add.s32 	%r204, %r203, %r201;
	st.volatile.shared.u32 	[warp_sum+124], %r204;
$L__BB0_39:
	setp.gt.u32 	%p21, %r2, 1;
	bar.warp.sync 	-1;
	@%p21 bra 	$L__BB0_41;
	shl.b32 	%r205, %r6, 6;
	add.s32 	%r207, %r43, %r205;
	ld.volatile.shared.u32 	%r208, [%r207+-36];
	ld.volatile.shared.u32 	%r209, [%r207+-4];
	st.volatile.shared.u32 	[%r207+-36], %r209;
	ld.volatile.shared.u32 	%r210, [%r207+-4];
	add.s32 	%r211, %r210, %r208;
	st.volatile.shared.u32 	[%r207+-4], %r211;
$L__BB0_41:
	setp.gt.u32 	%p22, %r2, 3;
	bar.warp.sync 	-1;
	@%p22 bra 	$L__BB0_43;
	shl.b32 	%r212, %r6, 5;
	add.s32 	%r214, %r43, %r212;
	ld.volatile.shared.u32 	%r215, [%r214+-20];
	ld.volatile.shared.u32 	%r216, [%r214+-4];
	st.volatile.shared.u32 	[%r214+-20], %r216;
	ld.volatile.shared.u32 	%r217, [%r214+-4];
	add.s32 	%r218, %r217, %r215;
	st.volatile.shared.u32 	[%r214+-4], %r218;
$L__BB0_43:
	setp.gt.u32 	%p23, %r2, 7;
	bar.warp.sync 	-1;
	@%p23 bra 	$L__BB0_45;
	shl.b32 	%r219, %r6, 4;
	add.s32 	%r221, %r43, %r219;
	ld.volatile.shared.u32 	%r222, [%r221+-12];
	ld.volatile.shared.u32 	%r223, [%r221+-4];
	st.volatile.shared.u32 	[%r221+-12], %r223;
	ld.volatile.shared.u32 	%r224, [%r221+-4];
	add.s32 	%r225, %r224, %r222;
	st.volatile.shared.u32 	[%r221+-4], %r225;
$L__BB0_45:
	setp.gt.u32 	%p24, %r2, 15;
	bar.warp.sync 	-1;
	@%p24 bra 	$L__BB0_47;
	shl.b32 	%r226, %r6, 3;
	add.s32 	%r228, %r43, %r226;
	ld.volatile.shared.u32 	%r229, [%r228+-8];
	ld.volatile.shared.u32 	%r230, [%r228+-4];
	st.volatile.shared.u32 	[%r228+-8], %r230;
	ld.volatile.shared.u32 	%r231, [%r228+-4];
	add.s32 	%r232, %r231, %r229;
	st.volatile.shared.u32 	[%r228+-4], %r232;
$L__BB0_47:
	setp.ne.s32 	%p25, %r1, 0;
	@%p25 bra 	$L__BB0_49;
	add.u64 	%rd12, %SP, 0;
	add.u64 	%rd13, %SPL, 0;
	add.u64 	%rd14, %SP, 8;
	add.u64 	%rd15, %SPL, 8;
	ld.shared.u32 	%r233, [warp_sum];
	st.local.u32 	[%rd15], %r233;
	mov.u64 	%rd16, $str;
	cvta.global.u64 	%rd17, %rd16;
	{ // callseq 33, 0
	.param .b64 param0;
	st.param.b64 	[param0], %rd17;
	.param .b64 param1;
	st.param.b64 	[param1], %rd14;
	.param .b32 retval0;
	call.uni (retval0), 
	vprintf, 
	(
	param0, 
	param1
	);
	ld.param.b32 	%r234, [retval0];
	} // callseq 33
	ld.shared.u32 	%r236, [warp_sum+4];
	st.local.u32 	[%rd15], %r236;
	{ // callseq 34, 0
	.param .b64 param0;
	st.param.b64 	[param0], %rd17;
	.param .b64 param1;
	st.param.b64 	[param1], %rd14;
	.param .b32 retval0;
	call.uni (retval0), 
	vprintf, 
	(
	param0, 
	param1
	);
	ld.param.b32 	%r237, [retval0];
	} // callseq 34
	ld.shared.u32 	%r239, [warp_sum+8];
	st.local.u32 	[%rd15], %r239;
	{ // callseq 35, 0
	.param .b64 param0;
	st.param.b64 	[param0], %rd17;
	.param .b64 param1;
	st.param.b64 	[param1], %rd14;
	.param .b32 retval0;
	call.uni (retval0), 
	vprintf, 
	(
	param0, 
	param1
	);
	ld.param.b32 	%r240, [retval0];
	} // callseq 35
	ld.shared.u32 	%r242, [warp_sum+12];
	st.local.u32 	[%rd15], %r242;
	{ // callseq 36, 0
	.param .b64 param0;
	st.param.b64 	[param0], %rd17;
	.param .b64 param1;
	st.param.b64 	[param1], %rd14;
	.param .b32 retval0;
	call.uni (retval0), 
	vprintf, 
	(
	param0, 
	param1
	);
	ld.param.b32 	%r243, [retval0];
	} // callseq 36
	ld.shared.u32 	%r245, [warp_sum+16];
	st.local.u32 	[%rd15], %r245;
	{ // callseq 37, 0
	.param .b64 param0;
	st.param.b64 	[param0], %rd17;
	.param .b64 param1;
	st.param.b64 	[param1], %rd14;
	.param .b32 retval0;
	call.uni (retval0), 
	vprintf, 
	(
	param0, 
	param1
	);
	ld.param.b32 	%r246, [retval0];
	} // callseq 37
	ld.shared.u32 	%r248, [warp_sum+20];
	st.local.u32 	[%rd15], %r248;
	{ // callseq 38, 0
	.param .b64 param0;
	st.param.b64 	[param0], %rd17;
	.param .b64 param1;
	st.param.b64 	[param1], %rd14;
	.param .b32 retval0;
	call.uni (retval0), 
	vprintf, 
	(
	param0, 
	param1
	);
	ld.param.b32 	%r249, [retval0];
	} // callseq 38
	ld.shared.u32 	%r251, [warp_sum+24];
	st.local.u32 	[%rd15], %r251;
	{ // callseq 39, 0
	.param .b64 param0;
	st.param.b64 	[param0], %rd17;
	.param .b64 param1;
	st.param.b64 	[param1], %rd14;
	.param .b32 retval0;
	call.uni (retval0), 
	vprintf, 
	(
	param0, 
	param1
	);
	ld.param.b32 	%r252, [retval0];
	} // callseq 39
	ld.shared.u32 	%r254, [warp_sum+28];
	st.local.u32 	[%rd15], %r254;
	{ // callseq 40, 0
	.param .b64 param0;
	st.param.b64 	[param0], %rd17;
	.param .b64 param1;
	st.param.b64 	[param1], %rd14;
	.param .b32 retval0;
	call.uni (retval0), 
	vprintf, 
	(
	param0, 
	param1
	);
	ld.param.b32 	%r255, [retval0];
	} // callseq 40
	ld.shared.u32 	%r257, [warp_sum+32];
	st.local.u32 	[%rd15], %r257;
	{ // callseq 41, 0
	.param .b64 param0;
	st.param.b64 	[param0], %rd17;
	.param .b64 param1;
	st.param.b64 	[param1], %rd14;
	.param .b32 retval0;
	call.uni (retval0), 
	vprintf, 
	(
	param0, 
	param1
	);
	ld.param.b32 	%r258, [retval0];
	} // callseq 41
	ld.shared.u32 	%r260, [warp_sum+36];
	st.local.u32 	[%rd15], %r260;
	{ // callseq 42, 0
	.param .b64 param0;
	st.param.b64 	[param0], %rd17;
	.param .b64 param1;
	st.param.b64 	[param1], %rd14;
	.param .b32 retval0;
	call.uni (retval0), 
	vprintf, 
	(
	param0, 
	param1
	);
	ld.param.b32 	%r261, [retval0];
	} // callseq 42
	ld.shared.u32 	%r263, [warp_sum+40];
	st.local.u32 	[%rd15], %r263;
	{ // callseq 43, 0
	.param .b64 param0;
	st.param.b64 	[param0], %rd17;
	.param .b64 param1;
	st.param.b64 	[param1], %rd14;
	.param .b32 retval0;
	call.uni (retval0), 
	vprintf, 
	(
	param0, 
	param1
	);
	ld.param.b32 	%r264, [retval0];
	} // callseq 43
	ld.shared.u32 	%r266, [warp_sum+44];
	st.local.u32 	[%rd15], %r266;
	{ // callseq 44, 0
	.param .b64 param0;
	st.param.b64 	[param0], %rd17;
	.param .b64 param1;
	st.param.b64 	[param1], %rd14;
	.param .b32 retval0;
	call.uni (retval0), 
	vprintf, 
	(
	param0, 
	param1
	);
	ld.param.b32 	%r267, [retval0];
	} // callseq 44
	ld.shared.u32 	%r269, [warp_sum+48];
	st.local.u32 	[%rd15], %r269;
	{ // callseq 45, 0
	.param .b64 param0;
	st.param.b64 	[param0], %rd17;
	.param .b64 param1;
	st.param.b64 	[param1], %rd14;
	.param .b32 retval0;
	call.uni (retval0), 
	vprintf, 
	(
	param0, 
	param1
	);
	ld.param.b32 	%r270, [retval0];
	} // callseq 45
	ld.shared.u32 	%r272, [warp_sum+52];
	st.local.u32 	[%rd15], %r272;
	{ // callseq 46, 0
	.param .b64 param0;
	st.param.b64 	[param0], %rd17;
	.param .b64 param1;
	st.param.b64 	[param1], %rd14;
	.param .b32 retval0;
	call.uni (retval0), 
	vprintf, 
	(
	param0, 
	param1
	);
	ld.param.b32 	%r273, [retval0];
	} // callseq 46
	ld.shared.u32 	%r275, [warp_sum+56];
	st.local.u32 	[%rd15], %r275;
	{ // callseq 47, 0
	.param .b64 param0;
	st.param.b64 	[param0], %rd17;
	.param .b64 param1;
	st.param.b64 	[param1], %rd14;
	.param .b32 retval0;
	call.uni (retval0), 
	vprintf, 
	(
	param0, 
	param1
	);
	ld.param.b32 	%r276, [retval0];
	} // callseq 47
	ld.shared.u32 	%r278, [warp_sum+60];
	st.local.u32 	[%rd15], %r278;
	{ // callseq 48, 0
	.param .b64 param0;
	st.param.b64 	[param0], %rd17;
	.param .b64 param1;
	st.param.b64 	[param1], %rd14;
	.param .b32 retval0;
	call.uni (retval0), 
	vprintf, 
	(
	param0, 
	param1
	);
	ld.param.b32 	%r279, [retval0];
	} // callseq 48
	ld.shared.u32 	%r281, [warp_sum+64];
	st.local.u32 	[%rd15], %r281;
	{ // callseq 49, 0
	.param .b64 param0;
	st.param.b64 	[param0], %rd17;
	.param .b64 param1;
	st.param.b64 	[param1], %rd14;
	.param .b32 retval0;
	call.uni (retval0), 
	vprintf, 
	(
	param0, 
	param1
	);
	ld.param.b32 	%r282, [retval0];
	} // callseq 49
	ld.shared.u32 	%r284, [warp_sum+68];
	st.local.u32 	[%rd15], %r284;
	{ // callseq 50, 0
	.param .b64 param0;
	st.param.b64 	[param0], %rd17;
	.param .b64 param1;
	st.param.b64 	[param1], %rd14;
	.param .b32 retval0;
	call.uni (retval0), 
	vprintf, 
	(
	param0, 
	param1
	);
	ld.param.b32 	%r285, [retval0];
	} // callseq 50
	ld.shared.u32 	%r287, [warp_sum+72];
	st.local.u32 	[%rd15], %r287;
	{ // callseq 51, 0
	.param .b64 param0;
	st.param.b64 	[param0], %rd17;
	.param .b64 param1;
	st.param.b64 	[param1], %rd14;
	.param .b32 retval0;
	call.uni (retval0), 
	vprintf, 
	(
	param0, 
	param1
	);
	ld.param.b32 	%r288, [retval0];
	} // callseq 51
	ld.shared.u32 	%r290, [warp_sum+76];
	st.local.u32 	[%rd15], %r290;
	{ // callseq 52, 0
	.param .b64 param0;
	st.param.b64 	[param0], %rd17;
	.param .b64 param1;
	st.param.b64 	[param1], %rd14;
	.param .b32 retval0;
	call.uni (retval0), 
	vprintf, 
	(
	param0, 
	param1
	);
	ld.param.b32 	%r291, [retval0];
	} // callseq 52
	ld.shared.u32 	%r293, [warp_sum+80];
	st.local.u32 	[%rd15], %r293;
	{ // callseq 53, 0
	.param .b64 param0;
	st.param.b64 	[param0], %rd17;
	.param .b64 param1;
	st.param.b64 	[param1], %rd14;
	.param .b32 retval0;
	call.uni (retval0), 
	vprintf, 
	(
	param0, 
	param1
	);
	ld.param.b32 	%r294, [retval0];
	} // callseq 53
	ld.shared.u32 	%r296, [warp_sum+84];
	st.local.u32 	[%rd15], %r296;
	{ // callseq 54, 0
	.param .b64 param0;
	st.param.b64 	[param0], %rd17;
	.param .b64 param1;
	st.param.b64 	[param1], %rd14;
	.param .b32 retval0;
	call.uni (retval0), 
	vprintf, 
	(
	param0, 
	param1
	);
	ld.param.b32 	%r297, [retval0];
	} // callseq 54
	ld.shared.u32 	%r299, [warp_sum+88];
	st.local.u32 	[%rd15], %r299;
	{ // callseq 55, 0
	.param .b64 param0;
	st.param.b64 	[param0], %rd17;
	.param .b64 param1;
	st.param.b64 	[param1], %rd14;
	.param .b32 retval0;
	call.uni (retval0), 
	vprintf, 
	(
	param0, 
	param1
	);
	ld.param.b32 	%r300, [retval0];
	} // callseq 55
	ld.shared.u32 	%r302, [warp_sum+92];
	st.local.u32 	[%rd15], %r302;
	{ // callseq 56, 0
	.param .b64 param0;
	st.param.b64 	[param0], %rd17;
	.param .b64 param1;
	st.param.b64 	[param1], %rd14;
	.param .b32 retval0;
	call.uni (retval0), 
	vprintf, 
	(
	param0, 
	param1
	);
	ld.param.b32 	%r303, [retval0];
	} // callseq 56
	ld.shared.u32 	%r305, [warp_sum+96];
	st.local.u32 	[%rd15], %r305;
	{ // callseq 57, 0
	.param .b64 param0;
	st.param.b64 	[param0], %rd17;
	.param .b64 param1;
	st.param.b64 	[param1], %rd14;
	.param .b32 retval0;
	call.uni (retval0), 
	vprintf, 
	(
	param0, 
	param1
	);
	ld.param.b32 	%r306, [retval0];
	} // callseq 57
	ld.shared.u32 	%r308, [warp_sum+100];
	st.local.u32 	[%rd15], %r308;
	{ // callseq 58, 0
	.param .b64 param0;
	st.param.b64 	[param0], %rd17;
	.param .b64 param1;
	st.param.b64 	[param1], %rd14;
	.param .b32 retval0;
	call.uni (retval0), 
	vprintf, 
	(
	param0, 
	param1
	);
	ld.param.b32 	%r309, [retval0];
	} // callseq 58
	ld.shared.u32 	%r311, [warp_sum+104];
	st.local.u32 	[%rd15], %r311;
	{ // callseq 59, 0
	.param .b64 param0;
	st.param.b64 	[param0], %rd17;
	.param .b64 param1;
	st.param.b64 	[param1], %rd14;
	.param .b32 retval0;
	call.uni (retval0), 
	vprintf, 
	(
	param0, 
	param1
	);
	ld.param.b32 	%r312, [retval0];
	} // callseq 59
	ld.shared.u32 	%r314, [warp_sum+108];
	st.local.u32 	[%rd15], %r314;
	{ // callseq 60, 0
	.param .b64 param0;
	st.param.b64 	[param0], %rd17;
	.param .b64 param1;
	st.param.b64 	[param1], %rd14;
	.param .b32 retval0;
	call.uni (retval0), 
	vprintf, 
	(
	param0, 
	param1
	);
	ld.param.b32 	%r315, [retval0];
	} // callseq 60
	ld.shared.u32 	%r317, [warp_sum+112];
	st.local.u32 	[%rd15], %r317;
	{ // callseq 61, 0
	.param .b64 param0;
	st.param.b64 	[param0], %rd17;
	.param .b64 param1;
	st.param.b64 	[param1], %rd14;
	.param .b32 retval0;
	call.uni (retval0), 
	vprintf, 
	(
	param0, 
	param1
	);
	ld.param.b32 	%r318, [retval0];
	} // callseq 61
	ld.shared.u32 	%r320, [warp_sum+116];
	st.local.u32 	[%rd15], %r320;
	{ // callseq 62, 0
	.param .b64 param0;
	st.param.b64 	[param0], %rd17;
	.param .b64 param1;
	st.param.b64 	[param1], %rd14;
	.param .b32 retval0;
	call.uni (retval0), 
	vprintf, 
	(
	param0, 
	param1
	);
	ld.param.b32 	%r321, [retval0];
	} // callseq 62
	ld.shared.u32 	%r323, [warp_sum+120];
	st.local.u32 	[%rd15], %r323;
	{ // callseq 63, 0
	.param .b64 param0;
	st.param.b64 	[param0], %rd17;
	.param .b64 param1;
	st.param.b64 	[param1], %rd14;
	.param .b32 retval0;
	call.uni (retval0), 
	vprintf, 
	(
	param0, 
	param1
	);
	ld.param.b32 	%r324, [retval0];
	} // callseq 63
	ld.shared.u32 	%r326, [warp_sum+124];
	st.local.u32 	[%rd15], %r326;
	{ // callseq 64, 0
	.param .b64 param0;
	st.param.b64 	[param0], %rd17;
	.param .b64 param1;
	st.param.b64 	[param1], %rd14;
	.param .b32 retval0;
	call.uni (retval0), 
	vprintf, 
	(
	param0, 
	param1
	);
	ld.param.b32 	%r327, [retval0];
	} // callseq 64
	mov.u64 	%rd18, $str$1;
	cvta.global.u64 	%rd19, %rd18;
	{ // callseq 65, 0
	.param .b64 param0;
	st.param.b64 	[param0], %rd19;
	.param .b64 param1;
	st.param.b64 	[param1], 0;
	.param .b32 retval0;
	call.uni (retval0), 
	vprintf, 
	(
	param0, 
	param1
	);
	ld.param.b32 	%r329, [retval0];
	} // callseq 65
	ld.shared.u32 	%r331, [shm];
	st.local.u32 	[%rd13], %r331;
	{ // callseq 66, 0
	.param .b64 param0;
	st.param.b64 	[param0], %rd17;
	.param .b64 param1;
	st.param.b64 	[param1], %rd12;
	.param .b32 retval0;
	call.uni (retval0), 
	vprintf, 
	(
	param0, 
	param1
	);
	ld.param.b32 	%r332, [retval0];
	} // callseq 66
	ld.shared.u32 	%r334, [shm+4];
	st.local.u32 	[%rd13], %r334;
	{ // callseq 67, 0
	.param .b64 param0;
	st.param.b64 	[param0], %rd17;
	.param .b64 param1;
	st.param.b64 	[param1], %rd12;
	.param .b32 retval0;
	call.uni (retval0), 
	vprintf, 
	(
	param0, 
	param1
	);
	ld.param.b32 	%r335, [retval0];
	} // callseq 67
	ld.shared.u32 	%r337, [shm+8];
	st.local.u32 	[%rd13], %r337;
	{ // callseq 68, 0
	.param .b64 param0;
	st.param.b64 	[param0], %rd17;
	.param .b64 param1;
	st.param.b64 	[param1], %rd12;
	.param .b32 retval0;
	call.uni (retval0), 
	vprintf, 
	(
	param0, 
	param1
	);
	ld.param.b32 	%r338, [retval0];
	} // callseq 68
	ld.shared.u32 	%r340, [shm+12];
	st.local.u32 	[%rd13], %r340;
	{ // callseq 69, 0
	.param .b64 param0;
	st.param.b64 	[param0], %rd17;
	.param .b64 param1;
	st.param.b64 	[param1], %rd12;
	.param .b32 retval0;
	call.uni (retval0), 
	vprintf, 
	(
	param0, 
	param1
	);
	ld.param.b32 	%r341, [retval0];
	} // callseq 69
	ld.shared.u32 	%r343, [shm+16];
	st.local.u32 	[%rd13], %r343;
	{ // callseq 70, 0
	.param .b64 param0;
	st.param.b64 	[param0], %rd17;
	.param .b64 param1;
	st.param.b64 	[param1], %rd12;
	.param .b32 retval0;
	call.uni (retval0), 
	vprintf, 
	(
	param0, 
	param1
	);
	ld.param.b32 	%r344, [retval0];
	} // callseq 70
	ld.shared.u32 	%r346, [shm+20];
	st.local.u32 	[%rd13], %r346;
	{ // callseq 71, 0
	.param .b64 param0;
	st.param.b64 	[param0], %rd17;
	.param .b64 param1;
	st.param.b64 	[param1], %rd12;
	.param .b32 retval0;
	call.uni (retval0), 
	vprintf, 
	(
	param0, 
	param1
	);
	ld.param.b32 	%r347, [retval0];
	} // callseq 71
	ld.shared.u32 	%r349, [shm+24];
	st.local.u32 	[%rd13], %r349;
	{ // callseq 72, 0
	.param .b64 param0;
	st.param.b64 	[param0], %rd17;
	.param .b64 param1;
	st.param.b64 	[param1], %rd12;
	.param .b32 retval0;
	call.uni (retval0), 
	vprintf, 
	(
	param0, 
	param1
	);
	ld.param.b32 	%r350, [retval0];
	} // callseq 72
	ld.shared.u32 	%r352, [shm+28];
	st.local.u32 	[%rd13], %r352;
	{ // callseq 73, 0
	.param .b64 param0;
	st.param.b64 	[param0], %rd17;
	.param .b64 param1;
	st.param.b64 	[param1], %rd12;
	.param .b32 retval0;
	call.uni (retval0), 
	vprintf, 
	(
	param0, 
	param1
	);
	ld.param.b32 	%r353, [retval0];
	} // callseq 73
	ld.shared.u32 	%r355, [shm+32];
	st.local.u32 	[%rd13], %r355;
	{ // callseq 74, 0
	.param .b64 param0;
	st.param.b64 	[param0], %rd17;
	.param .b64 param1;
	st.param.b64 	[param1], %rd12;
	.param .b32 retval0;
	call.uni (retval0), 
	vprintf, 
	(
	param0, 
	param1
	);
	ld.param.b32 	%r356, [retval0];
	} // callseq 74
	ld.shared.u32 	%r358, [shm+36];
	st.local.u32 	[%rd13], %r358;
	{ // callseq 75, 0
	.param .b64 param0;
	st.param.b64 	[param0], %rd17;
	.param .b64 param1;
	st.param.b64 	[param1], %rd12;
	.param .b32 retval0;
	call.uni (retval0), 
	vprintf, 
	(
	param0, 
	param1
	);
	ld.param.b32 	%r359, [retval0];
	} // callseq 75
	ld.shared.u32 	%r361, [shm+40];
	st.local.u32 	[%rd13], %r361;
	{ // callseq 76, 0
	.param .b64 param0;
	st.param.b64 	[param0], %rd17;
	.param .b64 param1;
	st.param.b64 	[param1], %rd12;
	.param .b32 retval0;
	call.uni (retval0), 
	vprintf, 
	(
	param0, 
	param1
	);
	ld.param.b32 	%r362, [retval0];
	} // callseq 76
	ld.shared.u32 	%r364, [shm+44];
	st.local.u32 	[%rd13], %r364;
	{ // callseq 77, 0
	.param .b64 param0;
	st.param.b64 	[param0], %rd17;
	.param .b64 param1;
	st.param.b64 	[param1], %rd12;
	.param .b32 retval0;
	call.uni (retval0), 
	vprintf, 
	(
	param0, 
	param1
	);
	ld.param.b32 	%r365, [retval0];
	} // callseq 77
	ld.shared.u32 	%r367, [shm+48];
	st.local.u32 	[%rd13], %r367;
	{ // callseq 78, 0
	.param .b64 param0;
	st.param.b64 	[param0], %rd17;
	.param .b64 param1;
	st.param.b64 	[param1], %rd12;
	.param .b32 retval0;
	call.uni (retval0), 
	vprintf, 
	(
	param0, 
	param1
	);
	ld.param.b32 	%r368, [retval0];
	} // callseq 78
	ld.shared.u32 	%r370, [shm+52];
	st.local.u32 	[%rd13], %r370;
	{ // callseq 79, 0
	.param .b64 param0;
	st.param.b64 	[param0], %rd17;
	.param .b64 param1;
	st.param.b64 	[param1], %rd12;
	.param .b32 retval0;
	call.uni (retval0), 
	vprintf, 
	(
	param0, 
	param1
	);
	ld.param.b32 	%r371, [retval0];
	} // callseq 79
	ld.shared.u32 	%r373, [shm+56];
	st.local.u32 	[%rd13], %r373;
	{ // callseq 80, 0
	.param .b64 param0;
	st.param.b64 	[param0], %rd17;
	.param .b64 param1;
	st.param.b64 	[param1], %rd12;
	.param .b32 retval0;
	call.uni (retval0), 
	vprintf, 
	(
	param0, 
	param1
	);
	ld.param.b32 	%r374, [retval0];
	} // callseq 80
	ld.shared.u32 	%r376, [shm+60];
	st.local.u32 	[%rd13], %r376;
	{ // callseq 81, 0
	.param .b64 param0;
	st.param.b64 	[param0], %rd17;
	.param .b64 param1;
	st.param.b64 	[param1], %rd12;
	.param .b32 retval0;
	call.uni (retval0), 
	vprintf, 
	(
	param0, 
	param1
	);
	ld.param.b32 	%r377, [retval0];
	} // callseq 81
	ld.shared.u32 	%r379, [shm+64];
	st.local.u32 	[%rd13], %r379;
	{ // callseq 82, 0
	.param .b64 param0;
	st.param.b64 	[param0], %rd17;
	.param .b64 param1;
	st.param.b64 	[param1], %rd12;
	.param .b32 retval0;
	call.uni (retval0), 
	vprintf, 
	(
	param0, 
	param1
	);
	ld.param.b32 	%r380, [retval0];
	} // callseq 82
	ld.shared.u32 	%r382, [shm+68];
	st.local.u32 	[%rd13], %r382;
	{ // callseq 83, 0
	.param .b64 param0;
	st.param.b64 	[param0], %rd17;
	.param .b64 param1;
	st.param.b64 	[param1], %rd12;
	.param .b32 retval0;
	call.uni (retval0), 
	vprintf, 
	(
	param0, 
	param1
	);
	ld.param.b32 	%r383, [retval0];
	} // callseq 83
	ld.shared.u32 	%r385, [shm+72];
	st.local.u32 	[%rd13], %r385;
	{ // callseq 84, 0
	.param .b64 param0;
	st.param.b64 	[param0], %rd17;
	.param .b64 param1;
	st.param.b64 	[param1], %rd12;
	.param .b32 retval0;
	call.uni (retval0), 
	vprintf, 
	(
	param0, 
	param1
	);
	ld.param.b32 	%r386, [retval0];
	} // callseq 84
	ld.shared.u32 	%r388, [shm+76];
	st.local.u32 	[%rd13], %r388;
	{ // callseq 85, 0
	.param .b64 param0;
	st.param.b64 	[param0], %rd17;
	.param .b64 param1;
	st.param.b64 	[param1], %rd12;
	.param .b32 retval0;
	call.uni (retval0), 
	vprintf, 
	(
	param0, 
	param1
	);
	ld.param.b32 	%r389, [retval0];
	} // callseq 85
	ld.shared.u32 	%r391, [shm+80];
	st.local.u32 	[%rd13], %r391;
	{ // callseq 86, 0
	.param .b64 param0;
	st.param.b64 	[param0], %rd17;
	.param .b64 param1;
	st.param.b64 	[param1], %rd12;
	.param .b32 retval0;
	call.uni (retval0), 
	vprintf, 
	(
	param0, 
	param1
	);
	ld.param.b32 	%r392, [retval0];
	} // callseq 86
	ld.shared.u32 	%r394, [shm+84];
	st.local.u32 	[%rd13], %r394;
	{ // callseq 87, 0
	.param .b64 param0;
	st.param.b64 	[param0], %rd17;
	.param .b64 param1;
	st.param.b64 	[param1], %rd12;
	.param .b32 retval0;
	call.uni (retval0), 
	vprintf, 
	(
	param0, 
	param1
	);
	ld.param.b32 	%r395, [retval0];
	} // callseq 87
	ld.shared.u32 	%r397, [shm+88];
	st.local.u32 	[%rd13], %r397;
	{ // callseq 88, 0
	.param .b64 param0;
	st.param.b64 	[param0], %rd17;
	.param .b64 param1;
	st.param.b64 	[param1], %rd12;
	.param .b32 retval0;
	call.uni (retval0), 
	vprintf, 
	(
	param0, 
	param1
	);
	ld.param.b32 	%r398, [retval0];
	} // callseq 88
	ld.shared.u32 	%r400, [shm+92];
	st.local.u32 	[%rd13], %r400;
	{ // callseq 89, 0
	.param .b64 param0;
	st.param.b64 	[param0], %rd17;
	.param .b64 param1;
	st.param.b64 	[param1], %rd12;
	.param .b32 retval0;
	call.uni (retval0), 
	vprintf, 
	(
	param0, 
	param1
	);
	ld.param.b32 	%r401, [retval0];
	} // callseq 89
	ld.shared.u32 	%r403, [shm+96];
	st.local.u32 	[%rd13], %r403;
	{ // callseq 90, 0
	.param .b64 param0;
	st.param.b64 	[param0], %rd17;
	.param .b64 param1;
	st.param.b64 	[param1], %rd12;
	.param .b32 retval0;
	call.uni (retval0), 
	vprintf, 
	(
	param0, 
	param1
	);
	ld.param.b32 	%r404, [retval0];
	} // callseq 90
	ld.shared.u32 	%r406, [shm+100];
	st.local.u32 	[%rd13], %r406;
	{ // callseq 91, 0
	.param .b64 param0;
	st.param.b64 	[param0], %rd17;
	.param .b64 param1;
	st.param.b64 	[param1], %rd12;
	.param .b32 retval0;
	call.uni (retval0), 
	vprintf, 
	(
	param0, 
	param1
	);
	ld.param.b32 	%r407, [retval0];
	} // callseq 91
	ld.shared.u32 	%r409, [shm+104];
	st.local.u32 	[%rd13], %r409;
	{ // callseq 92, 0
	.param .b64 param0;
	st.param.b64 	[param0], %rd17;
	.param .b64 param1;
	st.param.b64 	[param1], %rd12;
	.param .b32 retval0;
	call.uni (retval0), 
	vprintf, 
	(
	param0, 
	param1
	);
	ld.param.b32 	%r410, [retval0];
	} // callseq 92
	ld.shared.u32 	%r412, [shm+108];
	st.local.u32 	[%rd13], %r412;
	{ // callseq 93, 0
	.param .b64 param0;
	st.param.b64 	[param0], %rd17;
	.param .b64 param1;
	st.param.b64 	[param1], %rd12;
	.param .b32 retval0;
	call.uni (retval0), 
	vprintf, 
	(
	param0, 
	param1
	);
	ld.param.b32 	%r413, [retval0];
	} // callseq 93
	ld.shared.u32 	%r415, [shm+112];
	st.local.u32 	[%rd13], %r415;
	{ // callseq 94, 0
	.param .b64 param0;
	st.param.b64 	[param0], %rd17;
	.param .b64 param1;
	st.param.b64 	[param1], %rd12;
	.param .b32 retval0;
	call.uni (retval0), 
	vprintf, 
	(
	param0, 
	param1
	);
	ld.param.b32 	%r416, [retval0];
	} // callseq 94
	ld.shared.u32 	%r418, [shm+116];
	st.local.u32 	[%rd13], %r418;
	{ // callseq 95, 0
	.param .b64 param0;
	st.param.b64 	[param0], %rd17;
	.param .b64 param1;
	st.param.b64 	[param1], %rd12;
	.param .b32 retval0;
	call.uni (retval0), 
	vprintf, 
	(
	param0, 
	param1
	);
	ld.param.b32 	%r419, [retval0];
	} // callseq 95
	ld.shared.u32 	%r421, [shm+120];
	st.local.u32 	[%rd13], %r421;
	{ // callseq 96, 0
	.param .b64 param0;
	st.param.b64 	[param0], %rd17;
	.param .b64 param1;
	st.param.b64 	[param1], %rd12;
	.param .b32 retval0;
	call.uni (retval0), 
	vprintf, 
	(
	param0, 
	param1
	);
	ld.param.b32 	%r422, [retval0];
	} // callseq 96
	ld.shared.u32 	%r424, [shm+124];
	st.local.u32 	[%rd13], %r424;
	{ // callseq 97, 0
	.param .b64 param0;
	st.param.b64 	[param0], %rd17;
	.param .b64 param1;
	st.param.b64 	[param1], %rd12;
	.param .b32 retval0;
	call.uni (retval0), 
	vprintf, 
	(
	param0, 
	param1
	);
	ld.param.b32 	%r425, [retval0];
	} // callseq 97
	ld.shared.u32 	%r427, [shm+128];
	st.local.u32 	[%rd13], %r427;
	{ // callseq 98, 0
	.param .b64 param0;
	st.param.b64 	[param0], %rd17;
	.param .b64 param1;
	st.param.b64 	[param1], %rd12;
	.param .b32 retval0;
	call.uni (retval0), 
	vprintf, 
	(
	param0, 
	param1
	);
	ld.param.b32 	%r428, [retval0];
	} // callseq 98
	ld.shared.u32 	%r430, [shm+132];
	st.local.u32 	[%rd13], %r430;
	{ // callseq 99, 0
	.param .b64 param0;
	st.param.b64 	[param0], %rd17;
	.param .b64 param1;
	st.param.b64 	[param1], %rd12;
	.param .b32 retval0;
	call.uni (retval0), 
	vprintf, 
	(
	param0, 
	param1
	);
	ld.param.b32 	%r431, [retval0];
	} // callseq 99
	ld.shared.u32 	%r433, [shm+136];
	st.local.u32 	[%rd13], %r433;
	{ // callseq 100, 0
	.param .b64 param0;
	st.param.b64 	[param0], %rd17;
	.param .b64 param1;
	st.param.b64 	[param1], %rd12;
	.param .b32 retval0;
	call.uni (retval0), 
	vprintf, 
	(
	param0, 
	param1
	);
	ld.param.b32 	%r434, [retval0];
	} // callseq 100
	ld.shared.u32 	%r436, [shm+140];
	st.local.u32 	[%rd13], %r436;
	{ // callseq 101, 0
	.param .b64 param0;
	st.param.b64 	[param0], %rd17;
	.param .b64 param1;
	st.param.b64 	[param1], %rd12;
	.param .b32 retval0;
	call.uni (retval0), 
	vprintf, 
	(
	param0, 
	param1
	);
	ld.param.b32 	%r437, [retval0];
	} // callseq 101
	ld.shared.u32 	%r439, [shm+144];
	st.local.u32 	[%rd13], %r439;
	{ // callseq 102, 0
	.param .b64 param0;
	st.param.b64 	[param0], %rd17;
	.param .b64 param1;
	st.param.b64 	[param1], %rd12;
	.param .b32 retval0;
	call.uni (retval0), 
	vprintf, 
	(
	param0, 
	param1
	);
	ld.param.b32 	%r440, [retval0];
	} // callseq 102
	ld.shared.u32 	%r442, [shm+148];
	st.local.u32 	[%rd13], %r442;
	{ // callseq 103, 0
	.param .b64 param0;
	st.param.b64 	[param0], %rd17;
	.param .b64 param1;
	st.param.b64 	[param1], %rd12;
	.param .b32 retval0;
	call.uni (retval0), 
	vprintf, 
	(
	param0, 
	param1
	);
	ld.param.b32 	%r443, [retval0];
	} // callseq 103
	ld.shared.u32 	%r445, [shm+152];
	st.local.u32 	[%rd13], %r445;
	{ // callseq 104, 0
	.param .b64 param0;
	st.param.b64 	[param0], %rd17;
	.param .b64 param1;
	st.param.b64 	[param1], %rd12;
	.param .b32 retval0;
	call.uni (retval0), 
	vprintf, 
	(
	param0, 
	param1
	);
	ld.param.b32 	%r446, [retval0];
	} // callseq 104
	ld.shared.u32 	%r448, [shm+156];
	st.local.u32 	[%rd13], %r448;
	{ // callseq 105, 0
	.param .b64 param0;
	st.param.b64 	[param0], %rd17;
	.param .b64 param1;
	st.param.b64 	[param1], %rd12;
	.param .b32 retval0;
	call.uni (retval0), 
	vprintf, 
	(
	param0, 
	param1
	);
	ld.param.b32 	%r449, [retval0];
	} // callseq 105
	ld.shared.u32 	%r451, [shm+160];
	st.local.u32 	[%rd13], %r451;
	{ // callseq 106, 0
	.param .b64 param0;
	st.param.b64 	[param0], %rd17;
	.param .b64 param1;
	st.param.b64 	[param1], %rd12;
	.param .b32 retval0;
	call.uni (retval0), 
	vprintf, 
	(
	param0, 
	param1
	);
	ld.param.b32 	%r452, [retval0];
	} // callseq 106
	ld.shared.u32 	%r454, [shm+164];
	st.local.u32 	[%rd13], %r454;
	{ // callseq 107, 0
	.param .b64 param0;
	st.param.b64 	[param0], %rd17;
	.param .b64 param1;
	st.param.b64 	[param1], %rd12;
	.param .b32 retval0;
	call.uni (retval0), 
	vprintf, 
	(
	param0, 
	param1
	);
	ld.param.b32 	%r455, [retval0];
	} // callseq 107
	ld.shared.u32 	%r457, [shm+168];
	st.local.u32 	[%rd13], %r457;
	{ // callseq 108, 0
	.param .b64 param0;
	st.param.b64 	[param0], %rd17;
	.param .b64 param1;
	st.param.b64 	[param1], %rd12;
	.param .b32 retval0;
	call.uni (retval0), 
	vprintf, 
	(
	param0, 
	param1
	);
	ld.param.b32 	%r458, [retval0];
	} // callseq 108
	ld.shared.u32 	%r460, [shm+172];
	st.local.u32 	[%rd13], %r460;
	{ // callseq 109, 0
	.param .b64 param0;
	st.param.b64 	[param0], %rd17;
	.param .b64 param1;
	st.param.b64 	[param1], %rd12;
	.param .b32 retval0;
	call.uni (retval0), 
	vprintf, 
	(
	param0, 
	param1
	);
	ld.param.b32 	%r461, [retval0];
	} // callseq 109
	ld.shared.u32 	%r463, [shm+176];
	st.local.u32 	[%rd13], %r463;
	{ // callseq 110, 0
	.param .b64 param0;
	st.param.b64 	[param0], %rd17;
	.param .b64 param1;
	st.param.b64 	[param1], %rd12;
	.param .b32 retval0;
	call.uni (retval0), 
	vprintf, 
	(
	param0, 
	param1
	);
	ld.param.b32 	%r464, [retval0];
	} // callseq 110
	ld.shared.u32 	%r466, [shm+180];
	st.local.u32 	[%rd13], %r466;
	{ // callseq 111, 0
	.param .b64 param0;
	st.param.b64 	[param0], %rd17;
	.param .b64 param1;
	st.param.b64 	[param1], %rd12;
	.param .b32 retval0;
	call.uni (retval0), 
	vprintf, 
	(
	param0, 
	param1
	);
	ld.param.b32 	%r467, [retval0];
	} // callseq 111
	ld.shared.u32 	%r469, [shm+184];
	st.local.u32 	[%rd13], %r469;
	{ // callseq 112, 0
	.param .b64 param0;
	st.param.b64 	[param0], %rd17;
	.param .b64 param1;
	st.param.b64 	[param1], %rd12;
	.param .b32 retval0;
	call.uni (retval0), 
	vprintf, 
	(
	param0, 
	param1
	);
	ld.param.b32 	%r470, [retval0];
	} // callseq 112
	ld.shared.u32 	%r472, [shm+188];
	st.local.u32 	[%rd13], %r472;
	{ // callseq 113, 0
	.param .b64 param0;
	st.param.b64 	[param0], %rd17;
	.param .b64 param1;
	st.param.b64 	[param1], %rd12;
	.param .b32 retval0;
	call.uni (retval0), 
	vprintf, 
	(
	param0, 
	param1
	);
	ld.param.b32 	%r473, [retval0];
	} // callseq 113
	ld.shared.u32 	%r475, [shm+192];
	st.local.u32 	[%rd13], %r475;
	{ // callseq 114, 0
	.param .b64 param0;
	st.param.b64 	[param0], %rd17;
	.param .b64 param1;
	st.param.b64 	[param1], %rd12;
	.param .b32 retval0;
	call.uni (retval0), 
	vprintf, 
	(
	param0, 
	param1
	);
	ld.param.b32 	%r476, [retval0];
	} // callseq 114
	ld.shared.u32 	%r478, [shm+196];
	st.local.u32 	[%rd13], %r478;
	{ // callseq 115, 0
	.param .b64 param0;
	st.param.b64 	[param0], %rd17;
	.param .b64 param1;
	st.param.b64 	[param1], %rd12;
	.param .b32 retval0;
	call.uni (retval0), 
	vprintf, 
	(
	param0, 
	param1
	);
	ld.param.b32 	%r479, [retval0];
	} // callseq 115
	ld.shared.u32 	%r481, [shm+200];
	st.local.u32 	[%rd13], %r481;
	{ // callseq 116, 0
	.param .b64 param0;
	st.param.b64 	[param0], %rd17;
	.param .b64 param1;
	st.param.b64 	[param1], %rd12;
	.param .b32 retval0;
	call.uni (retval0), 
	vprintf, 
	(
	param0, 
	param1
	);
	ld.param.b32 	%r482, [retval0];
	} // callseq 116
	ld.shared.u32 	%r484, [shm+204];
	st.local.u32 	[%rd13], %r484;
	{ // callseq 117, 0
	.param .b64 param0;
	st.param.b64 	[param0], %rd17;
	.param .b64 param1;
	st.param.b64 	[param1], %rd12;
	.param .b32 retval0;
	call.uni (retval0), 
	vprintf, 
	(
	param0, 
	param1
	);
	ld.param.b32 	%r485, [retval0];
	} // callseq 117
	ld.shared.u32 	%r487, [shm+208];
	st.local.u32 	[%rd13], %r487;
	{ // callseq 118, 0
	.param .b64 param0;
	st.param.b64 	[param0], %rd17;
	.param .b64 param1;
	st.param.b64 	[param1], %rd12;
	.param .b32 retval0;
	call.uni (retval0), 
	vprintf, 
	(
	param0, 
	param1
	);
	ld.param.b32 	%r488, [retval0];
	} // callseq 118
	ld.shared.u32 	%r490, [shm+212];
	st.local.u32 	[%rd13], %r490;
	{ // callseq 119, 0
	.param .b64 param0;
	st.param.b64 	[param0], %rd17;
	.param .b64 param1;
	st.param.b64 	[param1], %rd12;
	.param .b32 retval0;
	call.uni (retval0), 
	vprintf, 
	(
	param0, 
	param1
	);
	ld.param.b32 	%r491, [retval0];
	} // callseq 119
	ld.shared.u32 	%r493, [shm+216];
	st.local.u32 	[%rd13], %r493;
	{ // callseq 120, 0
	.param .b64 param0;
	st.param.b64 	[param0], %rd17;
	.param .b64 param1;
	st.param.b64 	[param1], %rd12;
	.param .b32 retval0;
	call.uni (retval0), 
	vprintf, 
	(
	param0, 
	param1
	);
	ld.param.b32 	%r494, [retval0];
	} // callseq 120
	ld.shared.u32 	%r496, [shm+220];
	st.local.u32 	[%rd13], %r496;
	{ // callseq 121, 0
	.param .b64 param0;
	st.param.b64 	[param0], %rd17;
	.param .b64 param1;
	st.param.b64 	[param1], %rd12;
	.param .b32 retval0;
	call.uni (retval0), 
	vprintf, 
	(
	param0, 
	param1
	);
	ld.param.b32 	%r497, [retval0];
	} // callseq 121
	ld.shared.u32 	%r499, [shm+224];
	st.local.u32 	[%rd13], %r499;
	{ // callseq 122, 0
	.param .b64 param0;
	st.param.b64 	[param0], %rd17;
	.param .b64 param1;
	st.param.b64 	[param1], %rd12;
	.param .b32 retval0;
	call.uni (retval0), 
	vprintf, 
	(
	param0, 
	param1
	);
	ld.param.b32 	%r500, [retval0];
	} // callseq 122
	ld.shared.u32 	%r502, [shm+228];
	st.local.u32 	[%rd13], %r502;
	{ // callseq 123, 0
	.param .b64 param0;
	st.param.b64 	[param0], %rd17;
	.param .b64 param1;
	st.param.b64 	[param1], %rd12;
	.param .b32 retval0;
	call.uni (retval0), 
	vprintf, 
	(
	param0, 
	param1
	);
	ld.param.b32 	%r503, [retval0];
	} // callseq 123
	ld.shared.u32 	%r505, [shm+232];
	st.local.u32 	[%rd13], %r505;
	{ // callseq 124, 0
	.param .b64 param0;
	st.param.b64 	[param0], %rd17;
	.param .b64 param1;
	st.param.b64 	[param1], %rd12;
	.param .b32 retval0;
	call.uni (retval0), 
	vprintf, 
	(
	param0, 
	param1
	);
	ld.param.b32 	%r506, [retval0];
	} // callseq 124
	ld.shared.u32 	%r508, [shm+236];
	st.local.u32 	[%rd13], %r508;
	{ // callseq 125, 0
	.param .b64 param0;
	st.param.b64 	[param0], %rd17;
	.param .b64 param1;
	st.param.b64 	[param1], %rd12;
	.param .b32 retval0;
	call.uni (retval0), 
	vprintf, 
	(
	param0, 
	param1
	);
	ld.param.b32 	%r509, [retval0];
	} // callseq 125
	ld.shared.u32 	%r511, [shm+240];
	st.local.u32 	[%rd13], %r511;
	{ // callseq 126, 0
	.param .b64 param0;
	st.param.b64 	[param0], %rd17;
	.param .b64 param1;
	st.param.b64 	[param1], %rd12;
	.param .b32 retval0;
	call.uni (retval0), 
	vprintf, 
	(
	param0, 
	param1
	);
	ld.param.b32 	%r512, [retval0];
	} // callseq 126
	ld.shared.u32 	%r514, [shm+244];
	st.local.u32 	[%rd13], %r514;
	{ // callseq 127, 0
	.param .b64 param0;
	st.param.b64 	[param0], %rd17;
	.param .b64 param1;
	st.param.b64 	[param1], %rd12;
	.param .b32 retval0;
	call.uni (retval0), 
	vprintf, 
	(
	param0, 
	param1
	);
	ld.param.b32 	%r515, [retval0];
	} // callseq 127
	ld.shared.u32 	%r517, [shm+248];
	st.local.u32 	[%rd13], %r517;
	{ // callseq 128, 0
	.param .b64 param0;
	st.param.b64 	[param0], %rd17;
	.param .b64 param1;
	st.param.b64 	[param1], %rd12;
	.param .b32 retval0;
	call.uni (retval0), 
	vprintf, 
	(
	param0, 
	param1
	);
	ld.param.b32 	%r518, [retval0];
	} // callseq 128
	ld.shared.u32 	%r520, [shm+252];
	st.local.u32 	[%rd13], %r520;
	{ // callseq 129, 0
	.param .b64 param0;
	st.param.b64 	[param0], %rd17;
	.param .b64 param1;
	st.param.b64 	[param1], %rd12;
	.param .b32 retval0;
	call.uni (retval0), 
	vprintf, 
	(
	param0, 
	param1
	);
	ld.param.b32 	%r521, [retval0];
	} // callseq 129
	{ // callseq 130, 0
	.param .b64 param0;
	st.param.b64 	[param0], %rd19;
	.param .b64 param1;
	st.param.b64 	[param1], 0;
	.param .b32 retval0;
	call.uni (retval0), 
	vprintf, 
	(
	param0, 
	param1
	);
	ld.param.b32 	%r523, [retval0];
	} // callseq 130
$L__BB0_49:
	ld.param.u64 	%rd23, [_Z10block_scanPKiPim_param_1];
	mov.u32 	%r525, %tid.x;
	cvta.to.global.u64 	%rd20, %rd23;
	bar.sync 	0;
	shr.u32 	%r526, %r525, 3;
	and.b32  	%r527, %r526, 124;
	mov.u32 	%r528, warp_sum;
	add.s32 	%r529, %r528, %r527;
	ld.shared.u32 	%r530, [%r529];
	shl.b32 	%r531, %r525, 2;
	mov.u32 	%r532, shm;
	add.s32 	%r533, %r532, %r531;
	ld.shared.u32 	%r534, [%r533];
	add.s32 	%r535, %r534, %r530;
	st.shared.u32 	[%r533], %r535;
	bar.sync 	0;
	ld.shared.u32 	%r536, [%r533];
	mul.wide.u32 	%rd21, %r525, 4;
	add.s64 	%rd22, %rd20, %rd21;
	st.global.u32 	[%rd22], %r536;
	ret;

}


// ===== COMPILED SASS (sm_100) =====

	.target	sm_100

	.elftype	@"ET_EXEC"


//--------------------- .note.nv.tkinfo           --------------------------
	.section	.note.nv.tkinfo,"",@"SHT_NOTE"
	.sectionflags	@"SHF_NOTE_NV_TKINFO"
	.tkinfo
        /*0018*/ 	.word	0x00000002
        /*0030*/ 	.string	""
        /*0030*/ 	.string	"ptxas"
        /*0030*/ 	.string	"Cuda compilation tools, release 13.0, V13.0.88"
        /*0030*/ 	.string	"Build cuda_13.0.r13.0/compiler.36424714_0"
        /*0030*/ 	.string	"-arch sm_100 -m 64 "



//--------------------- .note.nv.cuinfo           --------------------------
	.section	.note.nv.cuinfo,"",@"SHT_NOTE"
	.sectionflags	@"SHF_NOTE_NV_CUINFO"
        /*0018*/ 	.short	0x0002
        /*001a*/ 	.short	0x0064
        /*001c*/ 	.short	0x0082
	.zero		2


//--------------------- .nv.info                  --------------------------
	.section	.nv.info,"",@"SHT_CUDA_INFO"
	.align	4


	//----- nvinfo : EIATTR_REGCOUNT
	.align		4
        /*0000*/ 	.byte	0x04, 0x2f
        /*0002*/ 	.short	(.L_3 - .L_2)
	.align		4
.L_2:
        /*0004*/ 	.word	index@(_Z10block_scanPKiPim)
        /*0008*/ 	.word	0x0000001d


	//----- nvinfo : EIATTR_FRAME_SIZE
	.align		4
.L_3:
        /*000c*/ 	.byte	0x04, 0x11
        /*000e*/ 	.short	(.L_5 - .L_4)
	.align		4
.L_4:
        /*0010*/ 	.word	index@(_Z10block_scanPKiPim)
        /*0014*/ 	.word	0x00000018


	//----- nvinfo : EIATTR_MIN_STACK_SIZE
	.align		4
.L_5:
        /*0018*/ 	.byte	0x04, 0x12
        /*001a*/ 	.short	(.L_7 - .L_6)
	.align		4
.L_6:
        /*001c*/ 	.word	index@(_Z10block_scanPKiPim)
        /*0020*/ 	.word	0x00000018
.L_7:


//--------------------- .nv.compat                --------------------------
	.section	.nv.compat,"",@"SHT_CUDA_COMPAT_INFO"
	.align	4
        /*0000*/ 	.byte	0x02, 0x09, 0x00, 0x00, 0x02, 0x02, 0x01, 0x00, 0x02, 0x05, 0x05, 0x00, 0x03, 0x07, 0x01, 0x01
        /*0010*/ 	.byte	0x02, 0x03, 0x00, 0x00, 0x02, 0x06, 0x01, 0x00, 0x04, 0x0b, 0x08, 0x00, 0x09, 0x00, 0x00, 0x00
        /*0020*/ 	.byte	0x00, 0x00, 0x00, 0x00


//--------------------- .nv.info._Z10block_scanPKiPim --------------------------
	.section	.nv.info._Z10block_scanPKiPim,"",@"SHT_CUDA_INFO"
	.sectionflags	@""
	.align	4


	//----- nvinfo : EIATTR_CUDA_API_VERSION
	.align		4
        /*0000*/ 	.byte	0x04, 0x37
        /*0002*/ 	.short	(.L_9 - .L_8)
.L_8:
        /*0004*/ 	.word	0x00000082


	//----- nvinfo : EIATTR_KPARAM_INFO
	.align		4
.L_9:
        /*0008*/ 	.byte	0x04, 0x17
        /*000a*/ 	.short	(.L_11 - .L_10)
.L_10:
        /*000c*/ 	.word	0x00000000
        /*0010*/ 	.short	0x0002
        /*0012*/ 	.short	0x0010
        /*0014*/ 	.byte	0x00, 0xf0, 0x21, 0x00


	//----- nvinfo : EIATTR_KPARAM_INFO
	.align		4
.L_11:
        /*0018*/ 	.byte	0x04, 0x17
        /*001a*/ 	.short	(.L_13 - .L_12)
.L_12:
        /*001c*/ 	.word	0x00000000
        /*0020*/ 	.short	0x0001
        /*0022*/ 	.short	0x0008
        /*0024*/ 	.byte	0x00, 0xf5, 0x21, 0x00


	//----- nvinfo : EIATTR_KPARAM_INFO
	.align		4
.L_13:
        /*0028*/ 	.byte	0x04, 0x17
        /*002a*/ 	.short	(.L_15 - .L_14)
.L_14:
        /*002c*/ 	.word	0x00000000
        /*0030*/ 	.short	0x0000
        /*0032*/ 	.short	0x0000
        /*0034*/ 	.byte	0x00, 0xf5, 0x21, 0x00


	//----- nvinfo : EIATTR_SPARSE_MMA_MASK
	.align		4
.L_15:
        /*0038*/ 	.byte	0x03, 0x50
        /*003a*/ 	.short	0x0000


	//----- nvinfo : EIATTR_MAXREG_COUNT
	.align		4
        /*003c*/ 	.byte	0x03, 0x1b
        /*003e*/ 	.short	0x00ff


	//----- nvinfo : EIATTR_NUM_BARRIERS
	.align		4
        /*0040*/ 	.byte	0x02, 0x4c
        /*0042*/ 	.byte	0x01
	.zero		1


	//----- nvinfo : EIATTR_EXTERNS
	.align		4
        /*0044*/ 	.byte	0x04, 0x0f
        /*0046*/ 	.short	(.L_17 - .L_16)


	//   ....[0]....
	.align		4
.L_16:
        /*0048*/ 	.word	index@(vprintf)


	//----- nvinfo : EIATTR_MERCURY_ISA_VERSION
	.align		4
.L_17:
        /*004c*/ 	.byte	0x03, 0x5f
        /*004e*/ 	.short	0x0101


	//----- nvinfo : EIATTR_COOP_GROUP_MASK_REGIDS
	.align		4
        /*0050*/ 	.byte	0x04, 0x29
        /*0052*/ 	.short	(.L_19 - .L_18)


	//   ....[0]....
.L_18:
        /*0054*/ 	.word	0xffffffff


	//   ....[1]....
        /*0058*/ 	.word	0xffffffff


	//   ....[2]....
        /*005c*/ 	.word	0xffffffff


	//   ....[3]....
        /*0060*/ 	.word	0xffffffff


	//   ....[4]....
        /*0064*/ 	.word	0xffffffff


	//   ....[5]....
        /*0068*/ 	.word	0xffffffff


	//   ....[6]....
        /*006c*/ 	.word	0xffffffff


	//   ....[7]....
        /*0070*/ 	.word	0xffffffff


	//   ....[8]....
        /*0074*/ 	.word	0xffffffff


	//   ....[9]....
        /*0078*/ 	.word	0xffffffff


	//   ....[10]....
        /*007c*/ 	.word	0xffffffff


	//   ....[11]....
        /*0080*/ 	.word	0xffffffff


	//   ....[12]....
        /*0084*/ 	.word	0xffffffff


	//   ....[13]....
        /*0088*/ 	.word	0xffffffff


	//   ....[14]....
        /*008c*/ 	.word	0xffffffff


	//   ....[15]....
        /*0090*/ 	.word	0xffffffff


	//   ....[16]....
        /*0094*/ 	.word	0xffffffff


	//   ....[17]....
        /*0098*/ 	.word	0xffffffff


	//   ....[18]....
        /*009c*/ 	.word	0xffffffff


	//   ....[19]....
        /*00a0*/ 	.word	0xffffffff


	//   ....[20]....
        /*00a4*/ 	.word	0x0500000f


	//   ....[21]....
        /*00a8*/ 	.word	0x0500000f


	//   ....[22]....
        /*00ac*/ 	.word	0x0500000f


	//   ....[23]....
        /*00b0*/ 	.word	0x0500000f


	//   ....[24]....
        /*00b4*/ 	.word	0x0500000f


	//   ....[25]....
        /*00b8*/ 	.word	0x0500000f


	//   ....[26]....
        /*00bc*/ 	.word	0x0500000f


	//   ....[27]....
        /*00c0*/ 	.word	0x0500000f


	//   ....[28]....
        /*00c4*/ 	.word	0x0500000f


	//   ....[29]....
        /*00c8*/ 	.word	0x0500000f


	//----- nvinfo : EIATTR_COOP_GROUP_INSTR_OFFSETS
	.align		4
.L_19:
        /*00cc*/ 	.byte	0x04, 0x28
        /*00ce*/ 	.short	(.L_21 - .L_20)


	//   ....[0]....
.L_20:
        /*00d0*/ 	.word	0x00000240


	//   ....[1]....
        /*00d4*/ 	.word	0x000002a0


	//   ....[2]....
        /*00d8*/ 	.word	0x000002f0


	//   ....[3]....
        /*00dc*/ 	.word	0x00000380


	//   ....[4]....
        /*00e0*/ 	.word	0x000003d0


	//   ....[5]....
        /*00e4*/ 	.word	0x00000420


	//   ....[6]....
        /*00e8*/ 	.word	0x00000490


	//   ....[7]....
        /*00ec*/ 	.word	0x00000510


	//   ....[8]....
        /*00f0*/ 	.word	0x00000580


	//   ....[9]....
        /*00f4*/ 	.word	0x000005f0


	//   ....[10]....
        /*00f8*/ 	.word	0x00002200


	//   ....[11]....
        /*00fc*/ 	.word	0x000022e0


	//   ....[12]....
        /*0100*/ 	.word	0x00002350


	//   ....[13]....
        /*0104*/ 	.word	0x000023e0


	//   ....[14]....
        /*0108*/ 	.word	0x00002450


	//   ....[15]....
        /*010c*/ 	.word	0x00002470


	//   ....[16]....
        /*0110*/ 	.word	0x00002580


	//   ....[17]....
        /*0114*/ 	.word	0x00002600


	//   ....[18]....
        /*0118*/ 	.word	0x00002680


	//   ....[19]....
        /*011c*/ 	.word	0x00002700


	//   ....[20]....
        /*0120*/ 	.word	0x00007830


	//   ....[21]....
        /*0124*/ 	.word	0x00007930


	//   ....[22]....
        /*0128*/ 	.word	0x000079c0


	//   ....[23]....
        /*012c*/ 	.word	0x00007a70


	//   ....[24]....
        /*0130*/ 	.word	0x00007b00


	//   ....[25]....
        /*0134*/ 	.word	0x00007b40


	//   ....[26]....
        /*0138*/ 	.word	0x00007bb0


	//   ....[27]....
        /*013c*/ 	.word	0x00007c70


	//   ....[28]....
        /*0140*/ 	.word	0x00007d10


	//   ....[29]....
        /*0144*/ 	.word	0x00007da0


	//----- nvinfo : EIATTR_VRC_CTA_INIT_COUNT
	.align		4
.L_21:
        /*0148*/ 	.byte	0x02, 0x4a
	.zero		1
	.zero		1


	//----- nvinfo : EIATTR_SYSCALL_OFFSETS
	.align		4
        /*014c*/ 	.byte	0x04, 0x46
        /*014e*/ 	.short	(.L_23 - .L_22)


	//   ....[0]....
.L_22:
        /*0150*/ 	.word	0x00000770


	//   ....[1]....
        /*0154*/ 	.word	0x00000840


	//   ....[2]....
        /*0158*/ 	.word	0x00000910


	//   ....[3]....
        /*015c*/ 	.word	0x000009e0


	//   ....[4]....
        /*0160*/ 	.word	0x00000ab0


	//   ....[5]....
        /*0164*/ 	.word	0x00000b80


	//   ....[6]....
        /*0168*/ 	.word	0x00000c50


	//   ....[7]....
        /*016c*/ 	.word	0x00000d20


	//   ....[8]....
        /*0170*/ 	.word	0x00000df0


	//   ....[9]....
        /*0174*/ 	.word	0x00000ec0


	//   ....[10]....
        /*0178*/ 	.word	0x00000f90


	//   ....[11]....
        /*017c*/ 	.word	0x00001060


	//   ....[12]....
        /*0180*/ 	.word	0x00001130


	//   ....[13]....
        /*0184*/ 	.word	0x00001200


	//   ....[14]....
        /*0188*/ 	.word	0x000012d0


	//   ....[15]....
        /*018c*/ 	.word	0x000013a0


	//   ....[16]....
        /*0190*/ 	.word	0x00001470


	//   ....[17]....
        /*0194*/ 	.word	0x00001540


	//   ....[18]....
        /*0198*/ 	.word	0x00001610


	//   ....[19]....
        /*019c*/ 	.word	0x000016e0


	//   ....[20]....
        /*01a0*/ 	.word	0x000017b0


	//   ....[21]....
        /*01a4*/ 	.word	0x00001880


	//   ....[22]....
        /*01a8*/ 	.word	0x00001950


	//   ....[23]....
        /*01ac*/ 	.word	0x00001a20


	//   ....[24]....
        /*01b0*/ 	.word	0x00001af0


	//   ....[25]....
        /*01b4*/ 	.word	0x00001bc0


	//   ....[26]....
        /*01b8*/ 	.word	0x00001c90


	//   ....[27]....
        /*01bc*/ 	.word	0x00001d60


	//   ....[28]....
        /*01c0*/ 	.word	0x00001e30


	//   ....[29]....
        /*01c4*/ 	.word	0x00001f00


	//   ....[30]....
        /*01c8*/ 	.word	0x00001fd0


	//   ....[31]....
        /*01cc*/ 	.word	0x000020b0


	//   ....[32]....
        /*01d0*/ 	.word	0x00002120


	//   ....[33]....
        /*01d4*/ 	.word	0x00002890


	//   ....[34]....
        /*01d8*/ 	.word	0x00002960


	//   ....[35]....
        /*01dc*/ 	.word	0x00002a30


	//   ....[36]....
        /*01e0*/ 	.word	0x00002b00


	//   ....[37]....
        /*01e4*/ 	.word	0x00002bd0


	//   ....[38]....
        /*01e8*/ 	.word	0x00002ca0


	//   ....[39]....
        /*01ec*/ 	.word	0x00002d70


	//   ....[40]....
        /*01f0*/ 	.word	0x00002e40


	//   ....[41]....
        /*01f4*/ 	.word	0x00002f10


	//   ....[42]....
        /*01f8*/ 	.word	0x00002fe0


	//   ....[43]....
        /*01fc*/ 	.word	0x000030b0


	//   ....[44]....
        /*0200*/ 	.word	0x00003180


	//   ....[45]....
        /*0204*/ 	.word	0x00003250


	//   ....[46]....
        /*0208*/ 	.word	0x00003320


	//   ....[47]....
        /*020c*/ 	.word	0x000033f0


	//   ....[48]....
        /*0210*/ 	.word	0x000034c0


	//   ....[49]....
        /*0214*/ 	.word	0x00003590


	//   ....[50]....
        /*0218*/ 	.word	0x00003660


	//   ....[51]....
        /*021c*/ 	.word	0x00003730


	//   ....[52]....
        /*0220*/ 	.word	0x00003800


	//   ....[53]....
        /*0224*/ 	.word	0x000038d0


	//   ....[54]....
        /*0228*/ 	.word	0x000039a0


	//   ....[55]....
        /*022c*/ 	.word	0x00003a70


	//   ....[56]....
        /*0230*/ 	.word	0x00003b40


	//   ....[57]....
        /*0234*/ 	.word	0x00003c10


	//   ....[58]....
        /*0238*/ 	.word	0x00003ce0


	//   ....[59]....
        /*023c*/ 	.word	0x00003db0


	//   ....[60]....
        /*0240*/ 	.word	0x00003e80


	//   ....[61]....
        /*0244*/ 	.word	0x00003f50


	//   ....[62]....
        /*0248*/ 	.word	0x00004020


	//   ....[63]....
        /*024c*/ 	.word	0x000040f0


	//   ....[64]....
        /*0250*/ 	.word	0x000041c0


	//   ....[65]....
        /*0254*/ 	.word	0x00004230


	//   ....[66]....
        /*0258*/ 	.word	0x00004300


	//   ....[67]....
        /*025c*/ 	.word	0x000043d0


	//   ....[68]....
        /*0260*/ 	.word	0x000044a0


	//   ....[69]....
        /*0264*/ 	.word	0x00004570


	//   ....[70]....
        /*0268*/ 	.word	0x00004640


	//   ....[71]....
        /*026c*/ 	.word	0x00004710


	//   ....[72]....
        /*0270*/ 	.word	0x000047e0


	//   ....[73]....
        /*0274*/ 	.word	0x000048b0


	//   ....[74]....
        /*0278*/ 	.word	0x00004980


	//   ....[75]....
        /*027c*/ 	.word	0x00004a50


	//   ....[76]....
        /*0280*/ 	.word	0x00004b20


	//   ....[77]....
        /*0284*/ 	.word	0x00004bf0


	//   ....[78]....
        /*0288*/ 	.word	0x00004cc0


	//   ....[79]....
        /*028c*/ 	.word	0x00004d90


	//   ....[80]....
        /*0290*/ 	.word	0x00004e60


	//   ....[81]....
        /*0294*/ 	.word	0x00004f30


	//   ....[82]....
        /*0298*/ 	.word	0x00005000


	//   ....[83]....
        /*029c*/ 	.word	0x000050d0


	//   ....[84]....
        /*02a0*/ 	.word	0x000051a0


	//   ....[85]....
        /*02a4*/ 	.word	0x00005270


	//   ....[86]....
        /*02a8*/ 	.word	0x00005340


	//   ....[87]....
        /*02ac*/ 	.word	0x00005410


	//   ....[88]....
        /*02b0*/ 	.word	0x000054e0


	//   ....[89]....
        /*02b4*/ 	.word	0x000055b0


	//   ....[90]....
        /*02b8*/ 	.word	0x00005680


	//   ....[91]....
        /*02bc*/ 	.word	0x00005750


	//   ....[92]....
        /*02c0*/ 	.word	0x00005820


	//   ....[93]....
        /*02c4*/ 	.word	0x000058f0


	//   ....[94]....
        /*02c8*/ 	.word	0x000059c0


	//   ....[95]....
        /*02cc*/ 	.word	0x00005a90


	//   ....[96]....
        /*02d0*/ 	.word	0x00005b60


	//   ....[97]....
        /*02d4*/ 	.word	0x00005c30


	//   ....[98]....
        /*02d8*/ 	.word	0x00005d00


	//   ....[99]....
        /*02dc*/ 	.word	0x00005dd0


	//   ....[100]....
        /*02e0*/ 	.word	0x00005ea0


	//   ....[101]....
        /*02e4*/ 	.word	0x00005f70


	//   ....[102]....
        /*02e8*/ 	.word	0x00006040


	//   ....[103]....
        /*02ec*/ 	.word	0x00006110


	//   ....[104]....
        /*02f0*/ 	.word	0x000061e0


	//   ....[105]....
        /*02f4*/ 	.word	0x000062b0


	//   ....[106]....
        /*02f8*/ 	.word	0x00006380


	//   ....[107]....
        /*02fc*/ 	.word	0x00006450


	//   ....[108]....
        /*0300*/ 	.word	0x00006520


	//   ....[109]....
        /*0304*/ 	.word	0x000065f0


	//   ....[110]....
        /*0308*/ 	.word	0x000066c0


	//   ....[111]....
        /*030c*/ 	.word	0x00006790


	//   ....[112]....
        /*0310*/ 	.word	0x00006860


	//   ....[113]....
        /*0314*/ 	.word	0x00006930


	//   ....[114]....
        /*0318*/ 	.word	0x00006a00


	//   ....[115]....
        /*031c*/ 	.word	0x00006ad0


	//   ....[116]....
        /*0320*/ 	.word	0x00006ba0


	//   ....[117]....
        /*0324*/ 	.word	0x00006c70


	//   ....[118]....
        /*0328*/ 	.word	0x00006d40


	//   ....[119]....
        /*032c*/ 	.word	0x00006e10


	//   ....[120]....
        /*0330*/ 	.word	0x00006ee0


	//   ....[121]....
        /*0334*/ 	.word	0x00006fb0


	//   ....[122]....
        /*0338*/ 	.word	0x00007080


	//   ....[123]....
        /*033c*/ 	.word	0x00007150


	//   ....[124]....
        /*0340*/ 	.word	0x00007220


	//   ....[125]....
        /*0344*/ 	.word	0x000072f0


	//   ....[126]....
        /*0348*/ 	.word	0x000073c0


	//   ....[127]....
        /*034c*/ 	.word	0x00007490


	//   ....[128]....
        /*0350*/ 	.word	0x00007560


	//   ....[129]....
        /*0354*/ 	.word	0x00007630


	//   ....[130]....
        /*0358*/ 	.word	0x000076a0


	//----- nvinfo : EIATTR_EXIT_INSTR_OFFSETS
	.align		4
.L_23:
        /*035c*/ 	.byte	0x04, 0x1c
        /*035e*/ 	.short	(.L_25 - .L_24)


	//   ....[0]....
.L_24:
        /*0360*/ 	.word	0x000077f0


	//----- nvinfo : EIATTR_CRS_STACK_SIZE
	.align		4
.L_25:
        /*0364*/ 	.byte	0x04, 0x1e
        /*0366*/ 	.short	(.L_27 - .L_26)
.L_26:
        /*0368*/ 	.word	0x00000000


	//----- nvinfo : EIATTR_CBANK_PARAM_SIZE
	.align		4
.L_27:
        /*036c*/ 	.byte	0x03, 0x19
        /*036e*/ 	.short	0x0018


	//----- nvinfo : EIATTR_PARAM_CBANK
	.align		4
        /*0370*/ 	.byte	0x04, 0x0a
        /*0372*/ 	.short	(.L_29 - .L_28)
	.align		4
.L_28:
        /*0374*/ 	.word	index@(.nv.constant0._Z10block_scanPKiPim)
        /*0378*/ 	.short	0x0380
        /*037a*/ 	.short	0x0018


	//----- nvinfo : EIATTR_SW_WAR
	.align		4
.L_29:
        /*037c*/ 	.byte	0x04, 0x36
        /*037e*/ 	.short	(.L_31 - .L_30)
.L_30:
        /*0380*/ 	.word	0x00000008
.L_31:


//--------------------- .nv.callgraph             --------------------------
	.section	.nv.callgraph,"",@"SHT_CUDA_CALLGRAPH"
	.align	4
	.sectionentsize	8
	.align		4
        /*0000*/ 	.word	0x00000000
	.align		4
        /*0004*/ 	.word	0xffffffff
	.align		4
        /*0008*/ 	.word	index@(_Z10block_scanPKiPim)
	.align		4
        /*000c*/ 	.word	index@(vprintf)
	.align		4
        /*0010*/ 	.word	0x00000000
	.align		4
        /*0014*/ 	.word	0xfffffffe
	.align		4
        /*0018*/ 	.word	0x00000000
	.align		4
        /*001c*/ 	.word	0xfffffffd
	.align		4
        /*0020*/ 	.word	0x00000000
	.align		4
        /*0024*/ 	.word	0xfffffffc


//--------------------- .nv.constant4             --------------------------
	.section	.nv.constant4,"a",@progbits
	.align	8
	.align		8
.nv.constant4:
        /*0000*/ 	.dword	vprintf
	.align		8
        /*0008*/ 	.dword	$str
	.align		8
        /*0010*/ 	.dword	$str$1


//--------------------- .text._Z10block_scanPKiPim --------------------------
	.section	.text._Z10block_scanPKiPim,"ax",@progbits
	.align	128
        .global         _Z10block_scanPKiPim
        .type           _Z10block_scanPKiPim,@function
        .size           _Z10block_scanPKiPim,(.L_x_150 - _Z10block_scanPKiPim)
        .other          _Z10block_scanPKiPim,@"STO_CUDA_ENTRY STV_DEFAULT"
_Z10block_scanPKiPim:
.text._Z10block_scanPKiPim:
[----:B------:R-:W0:Y:S01]  /*0000*/  LDC R1, c[0x0][0x37c] ;  /* 0x0000df00ff017b82 */ /* 0x000e220000000800 */
[----:B------:R-:W1:Y:S07]  /*0010*/  S2R R24, SR_TID.X ;  /* 0x0000000000187919 */ /* 0x000e6e0000002100 */
[----:B------:R-:W1:Y:S01]  /*0020*/  LDC.64 R2, c[0x0][0x380] ;  /* 0x0000e000ff027b82 */ /* 0x000e620000000a00 */
[----:B------:R-:W2:Y:S01]  /*0030*/  LDCU.64 UR36, c[0x0][0x358] ;  /* 0x00006b00ff2477ac */ /* 0x000ea20008000a00 */
[----:B0-----:R-:W-:-:S02]  /*0040*/  VIADD R1, R1, 0xffffffe8 ;  /* 0xffffffe801017836 */ /* 0x001fc40000000000 */
[----:B-1----:R-:W-:-:S06]  /*0050*/  IMAD.WIDE.U32 R2, R24, 0x4, R2 ;  /* 0x0000000418027825 */ /* 0x002fcc00078e0002 */
[----:B--2---:R0:W2:Y:S01]  /*0060*/  LDG.E R2, desc[UR36][R2.64] ;  /* 0x0000002402027981 */ /* 0x0040a2000c1e1900 */
[----:B------:R-:W1:Y:S01]  /*0070*/  S2UR UR6, SR_CgaCtaId ;  /* 0x00000000000679c3 */ /* 0x000e620000008800 */
[----:B------:R-:W-:Y:S01]  /*0080*/  UMOV UR4, 0x400 ;  /* 0x0000040000047882 */ /* 0x000fe20000000000 */
[C---:B------:R-:W-:Y:S01]  /*0090*/  LOP3.LUT R23, R24.reuse, 0x1f, RZ, 0xc0, !PT ;  /* 0x0000001f18177812 */ /* 0x040fe200078ec0ff */
[----:B------:R-:W-:Y:S01]  /*00a0*/  UIADD3 UR5, UPT, UPT, UR4, 0x80, URZ ;  /* 0x0000008004057890 */ /* 0x000fe2000fffe0ff */
[----:B------:R-:W-:Y:S01]  /*00b0*/  IMAD.SHL.U32 R0, R24, 0x8, RZ ;  /* 0x0000000818007824 */ /* 0x000fe200078e00ff */
[----:B------:R-:W-:Y:S01]  /*00c0*/  BSSY.RECONVERGENT B6, `(.L_x_0) ;  /* 0x0000207000067945 */ /* 0x000fe20003800200 */
[C---:B------:R-:W-:Y:S02]  /*00d0*/  ISETP.GT.U32.AND P0, PT, R23.reuse, 0xf, PT ;  /* 0x0000000f1700780c */ /* 0x040fe40003f04070 */
[----:B------:R-:W-:Y:S02]  /*00e0*/  ISETP.GT.U32.AND P1, PT, R23, 0x7, PT ;  /* 0x000000071700780c */ /* 0x000fe40003f24070 */
[----:B------:R-:W-:-:S02]  /*00f0*/  LOP3.LUT R0, R0, 0xf8, RZ, 0xc0, !PT ;  /* 0x000000f800007812 */ /* 0x000fc400078ec0ff */
[----:B0-----:R-:W-:Y:S02]  /*0100*/  SHF.L.U32 R3, R24, 0x1, RZ ;  /* 0x0000000118037819 */ /* 0x001fe400000006ff */
[----:B------:R-:W-:Y:S02]  /*0110*/  ISETP.GT.U32.AND P2, PT, R23, 0x3, PT ;  /* 0x000000031700780c */ /* 0x000fe40003f44070 */
[----:B------:R-:W-:Y:S02]  /*0120*/  LOP3.LUT R6, R3, 0x3e, RZ, 0xc0, !PT ;  /* 0x0000003e03067812 */ /* 0x000fe400078ec0ff */
[C---:B------:R-:W-:Y:S02]  /*0130*/  ISETP.GT.U32.AND P3, PT, R23.reuse, 0x1, PT ;  /* 0x000000011700780c */ /* 0x040fe40003f64070 */
[C---:B------:R-:W-:Y:S02]  /*0140*/  ISETP.NE.AND P4, PT, R23.reuse, RZ, PT ;  /* 0x000000ff1700720c */ /* 0x040fe40003f85270 */
[----:B------:R-:W-:Y:S01]  /*0150*/  ISETP.NE.AND P5, PT, R23, 0x1f, PT ;  /* 0x0000001f1700780c */ /* 0x000fe20003fa5270 */
[----:B-1----:R-:W-:-:S02]  /*0160*/  ULEA UR5, UR6, UR5, 0x18 ;  /* 0x0000000506057291 */ /* 0x002fc4000f8ec0ff */
[----:B------:R-:W-:Y:S01]  /*0170*/  ULEA UR4, UR6, UR4, 0x18 ;  /* 0x0000000406047291 */ /* 0x000fe2000f8ec0ff */
[----:B------:R-:W0:Y:S03]  /*0180*/  LDCU UR6, c[0x0][0x2fc] ;  /* 0x00005f80ff0677ac */ /* 0x000e260008000800 */
[----:B------:R-:W-:Y:S02]  /*0190*/  LEA R5, R24, UR5, 0x2 ;  /* 0x0000000518057c11 */ /* 0x000fe4000f8e10ff */
[C---:B------:R-:W-:Y:S02]  /*01a0*/  @!P1 LEA R9, R6.reuse, UR5, 0x3 ;  /* 0x0000000506099c11 */ /* 0x040fe4000f8e18ff */
[----:B------:R-:W-:Y:S02]  /*01b0*/  @!P2 LEA R8, R6, UR5, 0x4 ;  /* 0x000000050608ac11 */ /* 0x000fe4000f8e20ff */
[----:B------:R-:W-:-:S02]  /*01c0*/  MOV R26, UR4 ;  /* 0x00000004001a7c02 */ /* 0x000fc40008000f00 */
[----:B------:R-:W-:Y:S01]  /*01d0*/  @!P1 LEA R10, R23, UR5, 0x4 ;  /* 0x00000005170a9c11 */ /* 0x000fe2000f8e20ff */
[----:B--2---:R-:W-:Y:S01]  /*01e0*/  STS [R5], R2 ;  /* 0x0000000205007388 */ /* 0x004fe20000000800 */
[----:B------:R-:W-:Y:S06]  /*01f0*/  BAR.SYNC.DEFER_BLOCKING 0x0 ;  /* 0x0000000000007b1d */ /* 0x000fec0000010000 */
[----:B------:R-:W-:Y:S04]  /*0200*/  @!P0 LDS R4, [R0+UR5] ;  /* 0x0000000500048984 */ /* 0x000fe80008000800 */
[----:B------:R-:W1:Y:S02]  /*0210*/  @!P0 LDS R7, [R0+UR5+0x4] ;  /* 0x0000040500078984 */ /* 0x000e640008000800 */
[----:B-1----:R-:W-:-:S05]  /*0220*/  @!P0 IMAD.IADD R7, R4, 0x1, R7 ;  /* 0x0000000104078824 */ /* 0x002fca00078e0207 */
[----:B------:R1:W-:Y:S01]  /*0230*/  @!P0 STS [R0+UR5+0x4], R7 ;  /* 0x0000040700008988 */ /* 0x0003e20008000805 */
[----:B------:R-:W-:-:S03]  /*0240*/  NOP ;  /* 0x0000000000007918 */ /* 0x000fc60000000000 */
[----:B------:R-:W-:Y:S01]  /*0250*/  @!P1 LDS R2, [R9+0x4] ;  /* 0x0000040009029984 */ /* 0x000fe20000000800 */
[----:B-1----:R-:W-:-:S03]  /*0260*/  @!P3 LEA R7, R6, UR5, 0x5 ;  /* 0x000000050607bc11 */ /* 0x002fc6000f8e28ff */
[----:B------:R-:W1:Y:S02]  /*0270*/  @!P1 LDS R3, [R9+0xc] ;  /* 0x00000c0009039984 */ /* 0x000e640000000800 */
[----:B-1----:R-:W-:-:S05]  /*0280*/  @!P1 IMAD.IADD R2, R2, 0x1, R3 ;  /* 0x0000000102029824 */ /* 0x002fca00078e0203 */
[----:B------:R-:W-:Y:S01]  /*0290*/  @!P1 STS [R9+0xc], R2 ;  /* 0x00000c0209009388 */ /* 0x000fe20000000800 */
[----:B------:R-:W-:-:S03]  /*02a0*/  NOP ;  /* 0x0000000000007918 */ /* 0x000fc60000000000 */
[----:B------:R-:W-:Y:S04]  /*02b0*/  @!P2 LDS R3, [R8+0xc] ;  /* 0x00000c000803a984 */ /* 0x000fe80000000800 */
[----:B------:R-:W1:Y:S02]  /*02c0*/  @!P2 LDS R4, [R8+0x1c] ;  /* 0x00001c000804a984 */ /* 0x000e640000000800 */
[----:B-1----:R-:W-:-:S05]  /*02d0*/  @!P2 IADD3 R3, PT, PT, R3, R4, RZ ;  /* 0x000000040303a210 */ /* 0x002fca0007ffe0ff */
[----:B------:R1:W-:Y:S01]  /*02e0*/  @!P2 STS [R8+0x1c], R3 ;  /* 0x00001c030800a388 */ /* 0x0003e20000000800 */
[----:B------:R-:W-:-:S03]  /*02f0*/  NOP ;  /* 0x0000000000007918 */ /* 0x000fc60000000000 */
[----:B------:R-:W-:Y:S01]  /*0300*/  @!P3 LDS R4, [R7+0x1c] ;  /* 0x00001c000704b984 */ /* 0x000fe20000000800 */
[----:B-1----:R-:W-:-:S03]  /*0310*/  SHF.R.U32.HI R3, RZ, 0x3, R24 ;  /* 0x00000003ff037819 */ /* 0x002fc60000011618 */
[----:B------:R-:W1:Y:S01]  /*0320*/  @!P3 LDS R5, [R7+0x3c] ;  /* 0x00003c000705b984 */ /* 0x000e620000000800 */
[----:B------:R-:W-:Y:S02]  /*0330*/  @!P3 LEA R8, R23, UR5, 0x6 ;  /* 0x000000051708bc11 */ /* 0x000fe4000f8e30ff */
[----:B------:R-:W-:-:S05]  /*0340*/  LOP3.LUT R3, R3, 0x7c, RZ, 0xc0, !PT ;  /* 0x0000007c03037812 */ /* 0x000fca00078ec0ff */
[----:B------:R-:W-:Y:S02]  /*0350*/  IMAD.IADD R3, R3, 0x1, R26 ;  /* 0x0000000103037824 */ /* 0x000fe400078e021a */
[----:B-1----:R-:W-:-:S05]  /*0360*/  @!P3 IMAD.IADD R4, R4, 0x1, R5 ;  /* 0x000000010404b824 */ /* 0x002fca00078e0205 */
[----:B------:R-:W-:Y:S01]  /*0370*/  @!P3 STS [R7+0x3c], R4 ;  /* 0x00003c040700b388 */ /* 0x000fe20000000800 */
[----:B------:R-:W-:-:S03]  /*0380*/  NOP ;  /* 0x0000000000007918 */ /* 0x000fc60000000000 */
[----:B------:R-:W-:Y:S04]  /*0390*/  @!P4 LDS R2, [UR4+0xbc] ;  /* 0x0000bc04ff02c984 */ /* 0x000fe80008000800 */
[----:B------:R-:W1:Y:S02]  /*03a0*/  @!P4 LDS R5, [UR4+0xfc] ;  /* 0x0000fc04ff05c984 */ /* 0x000e640008000800 */
[----:B-1----:R-:W-:-:S05]  /*03b0*/  @!P4 IMAD.IADD R2, R2, 0x1, R5 ;  /* 0x000000010202c824 */ /* 0x002fca00078e0205 */
[----:B------:R-:W-:Y:S01]  /*03c0*/  @!P4 STS [UR4+0xfc], R2 ;  /* 0x0000fc02ff00c988 */ /* 0x000fe20008000804 */
[----:B------:R-:W-:-:S03]  /*03d0*/  NOP ;  /* 0x0000000000007918 */ /* 0x000fc60000000000 */
[----:B------:R-:W1:Y:S01]  /*03e0*/  @!P5 LDS R6, [R26+0xfc] ;  /* 0x0000fc001a06d984 */ /* 0x000e620000000800 */
[----:B------:R-:W2:Y:S03]  /*03f0*/  LDCU UR4, c[0x0][0x2f8] ;  /* 0x00005f00ff0477ac */ /* 0x000ea60008000800 */
[----:B-1----:R-:W-:Y:S04]  /*0400*/  @!P5 STS [R3], R6 ;  /* 0x000000060300d388 */ /* 0x002fe80000000800 */
[----:B------:R-:W-:Y:S01]  /*0410*/  @!P5 STS [R26+0xfc], RZ ;  /* 0x0000fcff1a00d388 */ /* 0x000fe20000000800 */
[----:B------:R-:W-:-:S03]  /*0420*/  NOP ;  /* 0x0000000000007918 */ /* 0x000fc60000000000 */
[----:B------:R-:W-:Y:S04]  /*0430*/  @!P4 LDS R4, [R26+0xbc] ;  /* 0x0000bc001a04c984 */ /* 0x000fe80000000800 */
[----:B------:R-:W1:Y:S04]  /*0440*/  @!P4 LDS R5, [R26+0xfc] ;  /* 0x0000fc001a05c984 */ /* 0x000e680000000800 */
[----:B-1----:R-:W-:Y:S04]  /*0450*/  @!P4 STS [R26+0xbc], R5 ;  /* 0x0000bc051a00c388 */ /* 0x002fe80000000800 */
[----:B------:R-:W1:Y:S02]  /*0460*/  @!P4 LDS R7, [R26+0xfc] ;  /* 0x0000fc001a07c984 */ /* 0x000e640000000800 */
[----:B-1----:R-:W-:-:S05]  /*0470*/  @!P4 IMAD.IADD R7, R4, 0x1, R7 ;  /* 0x000000010407c824 */ /* 0x002fca00078e0207 */
[----:B------:R-:W-:Y:S01]  /*0480*/  @!P4 STS [R26+0xfc], R7 ;  /* 0x0000fc071a00c388 */ /* 0x000fe20000000800 */
[----:B------:R-:W-:-:S03]  /*0490*/  NOP ;  /* 0x0000000000007918 */ /* 0x000fc60000000000 */
[----:B------:R-:W-:Y:S04]  /*04a0*/  @!P3 LDS R2, [R8+0x1c] ;  /* 0x00001c000802b984 */ /* 0x000fe80000000800 */
[----:B------:R-:W1:Y:S04]  /*04b0*/  @!P3 LDS R3, [R8+0x3c] ;  /* 0x00003c000803b984 */ /* 0x000e680000000800 */
[----:B-1----:R-:W-:Y:S04]  /*04c0*/  @!P3 STS [R8+0x1c], R3 ;  /* 0x00001c030800b388 */ /* 0x002fe80000000800 */
[----:B------:R-:W1:Y:S02]  /*04d0*/  @!P3 LDS R9, [R8+0x3c] ;  /* 0x00003c000809b984 */ /* 0x000e640000000800 */
[----:B-1----:R-:W-:-:S02]  /*04e0*/  @!P3 IADD3 R2, PT, PT, R2, R9, RZ ;  /* 0x000000090202b210 */ /* 0x002fc40007ffe0ff */
[----:B------:R-:W-:-:S03]  /*04f0*/  @!P2 LEA R9, R23, UR5, 0x5 ;  /* 0x000000051709ac11 */ /* 0x000fc6000f8e28ff */
[----:B------:R-:W-:Y:S01]  /*0500*/  @!P3 STS [R8+0x3c], R2 ;  /* 0x00003c020800b388 */ /* 0x000fe20000000800 */
        /* <DEDUP_REMOVED lines=15> */
[----:B------:R-:W-:Y:S01]  /*0600*/  @!P0 LDS R5, [R0+UR5] ;  /* 0x0000000500058984 */ /* 0x000fe20008000800 */
[----:B--2---:R-:W-:-:S03]  /*0610*/  IADD3 R22, P1, PT, R1, UR4, RZ ;  /* 0x0000000401167c10 */ /* 0x004fc6000ff3e0ff */
[----:B------:R-:W1:Y:S02]  /*0620*/  @!P0 LDS R7, [R0+UR5+0x4] ;  /* 0x0000040500078984 */ /* 0x000e640008000800 */
[----:B0-----:R-:W-:Y:S02]  /*0630*/  IMAD.X R19, RZ, RZ, UR6, P1 ;  /* 0x00000006ff137e24 */ /* 0x001fe400088e06ff */
[----:B-1----:R-:W-:Y:S04]  /*0640*/  @!P0 STS [R0+UR5], R7 ;  /* 0x0000000700008988 */ /* 0x002fe80008000805 */
[----:B------:R-:W0:Y:S02]  /*0650*/  @!P0 LDS R4, [R0+UR5+0x4] ;  /* 0x0000040500048984 */ /* 0x000e240008000800 */
[----:B0-----:R-:W-:-:S05]  /*0660*/  @!P0 IADD3 R5, PT, PT, R5, R4, RZ ;  /* 0x0000000405058210 */ /* 0x001fca0007ffe0ff */
[----:B------:R0:W-:Y:S01]  /*0670*/  @!P0 STS [R0+UR5+0x4], R5 ;  /* 0x0000040500008988 */ /* 0x0001e20008000805 */
[----:B------:R-:W-:Y:S01]  /*0680*/  BAR.SYNC.DEFER_BLOCKING 0x0 ;  /* 0x0000000000007b1d */ /* 0x000fe20000010000 */
[----:B------:R-:W-:-:S13]  /*0690*/  ISETP.NE.AND P0, PT, R24, RZ, PT ;  /* 0x000000ff1800720c */ /* 0x000fda0003f05270 */
[----:B0-----:R-:W-:Y:S05]  /*06a0*/  @P0 BRA `(.L_x_1) ;  /* 0x0000001800a00947 */ /* 0x001fea0003800000 */
[----:B------:R-:W0:Y:S01]  /*06b0*/  LDS R26, [R26] ;  /* 0x000000001a1a7984 */ /* 0x000e220000000800 */
[----:B------:R-:W-:Y:S01]  /*06c0*/  MOV R18, 0x0 ;  /* 0x0000000000127802 */ /* 0x000fe20000000f00 */
[----:B------:R-:W1:Y:S01]  /*06d0*/  LDCU.64 UR4, c[0x4][0x8] ;  /* 0x01000100ff0477ac */ /* 0x000e620008000a00 */
[----:B------:R-:W-:Y:S02]  /*06e0*/  IADD3 R17, P0, PT, R22, 0x10, RZ ;  /* 0x0000001016117810 */ /* 0x000fe40007f1e0ff */
[----:B------:R2:W3:Y:S03]  /*06f0*/  LDC.64 R2, c[0x4][R18] ;  /* 0x0100000012027b82 */ /* 0x0004e60000000a00 */
[----:B------:R-:W-:Y:S02]  /*0700*/  IMAD.X R16, RZ, RZ, R19, P0 ;  /* 0x000000ffff107224 */ /* 0x000fe400000e0613 */
[----:B------:R-:W-:-:S03]  /*0710*/  IMAD.MOV.U32 R6, RZ, RZ, R17 ;  /* 0x000000ffff067224 */ /* 0x000fc600078e0011 */
[----:B------:R-:W-:Y:S02]  /*0720*/  MOV R7, R16 ;  /* 0x0000001000077202 */ /* 0x000fe40000000f00 */
[----:B-1----:R-:W-:Y:S01]  /*0730*/  MOV R4, UR4 ;  /* 0x0000000400047c02 */ /* 0x002fe20008000f00 */
[----:B------:R-:W-:Y:S01]  /*0740*/  IMAD.U32 R5, RZ, RZ, UR5 ;  /* 0x00000005ff057e24 */ /* 0x000fe2000f8e00ff */
[----:B0-----:R2:W-:Y:S06]  /*0750*/  STL [R1+0x10], R26 ;  /* 0x0000101a01007387 */ /* 0x0015ec0000100800 */
[----:B------:R-:W-:-:S07]  /*0760*/  LEPC R20, `(.L_x_2) ;  /* 0x000000001014794e */ /* 0x000fce0000000000 */
[----:B--23--:R-:W-:Y:S05]  /*0770*/  CALL.ABS.NOINC R2 ;  /* 0x0000000002007343 */ /* 0x00cfea0003c00000 */
.L_x_2:
[----:B------:R-:W0:Y:S01]  /*0780*/  S2UR UR5, SR_CgaCtaId ;  /* 0x00000000000579c3 */ /* 0x000e220000008800 */
[----:B------:R-:W-:Y:S01]  /*0790*/  UMOV UR4, 0x400 ;  /* 0x0000040000047882 */ /* 0x000fe20000000000 */
[----:B------:R-:W-:Y:S01]  /*07a0*/  MOV R6, R17 ;  /* 0x0000001100067202 */ /* 0x000fe20000000f00 */
[----:B------:R-:W-:-:S05]  /*07b0*/  IMAD.MOV.U32 R7, RZ, RZ, R16 ;  /* 0x000000ffff077224 */ /* 0x000fca00078e0010 */
[----:B------:R1:W2:Y:S01]  /*07c0*/  LDC.64 R2, c[0x4][R18] ;  /* 0x0100000012027b82 */ /* 0x0002a20000000a00 */
[----:B0-----:R-:W-:-:S09]  /*07d0*/  ULEA UR4, UR5, UR4, 0x18 ;  /* 0x0000000405047291 */ /* 0x001fd2000f8ec0ff */
[----:B------:R-:W0:Y:S02]  /*07e0*/  LDS R0, [UR4+0x4] ;  /* 0x00000404ff007984 */ /* 0x000e240008000800 */
[----:B------:R-:W3:Y:S02]  /*07f0*/  LDCU.64 UR4, c[0x4][0x8] ;  /* 0x01000100ff0477ac */ /* 0x000ee40008000a00 */
[----:B---3--:R-:W-:Y:S02]  /*0800*/  IMAD.U32 R4, RZ, RZ, UR4 ;  /* 0x00000004ff047e24 */ /* 0x008fe4000f8e00ff */
[----:B------:R-:W-:Y:S01]  /*0810*/  IMAD.U32 R5, RZ, RZ, UR5 ;  /* 0x00000005ff057e24 */ /* 0x000fe2000f8e00ff */
[----:B0-2---:R1:W-:Y:S06]  /*0820*/  STL [R1+0x10], R0 ;  /* 0x0000100001007387 */ /* 0x0053ec0000100800 */
[----:B------:R-:W-:-:S07]  /*0830*/  LEPC R20, `(.L_x_3) ;  /* 0x000000001014794e */ /* 0x000fce0000000000 */
[----:B-1----:R-:W-:Y:S05]  /*0840*/  CALL.ABS.NOINC R2 ;  /* 0x0000000002007343 */ /* 0x002fea0003c00000 */
.L_x_3:
[----:B------:R-:W0:Y:S01]  /*0850*/  S2UR UR5, SR_CgaCtaId ;  /* 0x00000000000579c3 */ /* 0x000e220000008800 */
[----:B------:R-:W-:Y:S01]  /*0860*/  UMOV UR4, 0x400 ;  /* 0x0000040000047882 */ /* 0x000fe20000000000 */
[----:B------:R-:W-:Y:S02]  /*0870*/  IMAD.MOV.U32 R6, RZ, RZ, R17 ;  /* 0x000000ffff067224 */ /* 0x000fe400078e0011 */
[----:B------:R-:W-:-:S04]  /*0880*/  IMAD.MOV.U32 R7, RZ, RZ, R16 ;  /* 0x000000ffff077224 */ /* 0x000fc800078e0010 */
[----:B------:R1:W2:Y:S01]  /*0890*/  LDC.64 R2, c[0x4][R18] ;  /* 0x0100000012027b82 */ /* 0x0002a20000000a00 */
[----:B0-----:R-:W-:-:S09]  /*08a0*/  ULEA UR4, UR5, UR4, 0x18 ;  /* 0x0000000405047291 */ /* 0x001fd2000f8ec0ff */
[----:B------:R-:W0:Y:S02]  /*08b0*/  LDS R0, [UR4+0x8] ;  /* 0x00000804ff007984 */ /* 0x000e240008000800 */
[----:B------:R-:W3:Y:S02]  /*08c0*/  LDCU.64 UR4, c[0x4][0x8] ;  /* 0x01000100ff0477ac */ /* 0x000ee40008000a00 */
[----:B---3--:R-:W-:Y:S01]  /*08d0*/  IMAD.U32 R4, RZ, RZ, UR4 ;  /* 0x00000004ff047e24 */ /* 0x008fe2000f8e00ff */
[----:B------:R-:W-:Y:S01]  /*08e0*/  MOV R5, UR5 ;  /* 0x0000000500057c02 */ /* 0x000fe20008000f00 */
[----:B0-2---:R1:W-:Y:S06]  /*08f0*/  STL [R1+0x10], R0 ;  /* 0x0000100001007387 */ /* 0x0053ec0000100800 */
[----:B------:R-:W-:-:S07]  /*0900*/  LEPC R20, `(.L_x_4) ;  /* 0x000000001014794e */ /* 0x000fce0000000000 */
[----:B-1----:R-:W-:Y:S05]  /*0910*/  CALL.ABS.NOINC R2 ;  /* 0x0000000002007343 */ /* 0x002fea0003c00000 */
.L_x_4:
[----:B------:R-:W0:Y:S01]  /*0920*/  S2UR UR5, SR_CgaCtaId ;  /* 0x00000000000579c3 */ /* 0x000e220000008800 */
[----:B------:R-:W-:Y:S01]  /*0930*/  UMOV UR4, 0x400 ;  /* 0x0000040000047882 */ /* 0x000fe20000000000 */
[----:B------:R-:W-:Y:S01]  /*0940*/  IMAD.MOV.U32 R6, RZ, RZ, R17 ;  /* 0x000000ffff067224 */ /* 0x000fe200078e0011 */
[----:B------:R-:W-:-:S05]  /*0950*/  MOV R7, R16 ;  /* 0x0000001000077202 */ /* 0x000fca0000000f00 */
[----:B------:R1:W2:Y:S01]  /*0960*/  LDC.64 R2, c[0x4][R18] ;  /* 0x0100000012027b82 */ /* 0x0002a20000000a00 */
[----:B0-----:R-:W-:-:S09]  /*0970*/  ULEA UR4, UR5, UR4, 0x18 ;  /* 0x0000000405047291 */ /* 0x001fd2000f8ec0ff */
[----:B------:R-:W0:Y:S02]  /*0980*/  LDS R0, [UR4+0xc] ;  /* 0x00000c04ff007984 */ /* 0x000e240008000800 */
[----:B------:R-:W3:Y:S02]  /*0990*/  LDCU.64 UR4, c[0x4][0x8] ;  /* 0x01000100ff0477ac */ /* 0x000ee40008000a00 */
[----:B---3--:R-:W-:Y:S01]  /*09a0*/  MOV R4, UR4 ;  /* 0x0000000400047c02 */ /* 0x008fe20008000f00 */
[----:B------:R-:W-:Y:S01]  /*09b0*/  IMAD.U32 R5, RZ, RZ, UR5 ;  /* 0x00000005ff057e24 */ /* 0x000fe2000f8e00ff */
[----:B0-2---:R1:W-:Y:S06]  /*09c0*/  STL [R1+0x10], R0 ;  /* 0x0000100001007387 */ /* 0x0053ec0000100800 */
[----:B------:R-:W-:-:S07]  /*09d0*/  LEPC R20, `(.L_x_5) ;  /* 0x000000001014794e */ /* 0x000fce0000000000 */
[----:B-1----:R-:W-:Y:S05]  /*09e0*/  CALL.ABS.NOINC R2 ;  /* 0x0000000002007343 */ /* 0x002fea0003c00000 */
.L_x_5:
        /* <DEDUP_REMOVED lines=13> */
.L_x_6:
        /* <DEDUP_REMOVED lines=13> */
.L_x_7:
        /* <DEDUP_REMOVED lines=13> */
.L_x_8:
        /* <DEDUP_REMOVED lines=13> */
.L_x_9:
        /* <DEDUP_REMOVED lines=13> */
.L_x_10:
        /* <DEDUP_REMOVED lines=13> */
.L_x_11:
        /* <DEDUP_REMOVED lines=13> */
.L_x_12:
        /* <DEDUP_REMOVED lines=13> */
.L_x_13:
        /* <DEDUP_REMOVED lines=13> */
.L_x_14:
        /* <DEDUP_REMOVED lines=13> */
.L_x_15:
        /* <DEDUP_REMOVED lines=13> */
.L_x_16:
        /* <DEDUP_REMOVED lines=13> */
.L_x_17:
        /* <DEDUP_REMOVED lines=13> */
.L_x_18:
        /* <DEDUP_REMOVED lines=13> */
.L_x_19:
        /* <DEDUP_REMOVED lines=13> */
.L_x_20:
        /* <DEDUP_REMOVED lines=13> */
.L_x_21:
        /* <DEDUP_REMOVED lines=13> */
.L_x_22:
        /* <DEDUP_REMOVED lines=13> */
.L_x_23:
        /* <DEDUP_REMOVED lines=13> */
.L_x_24:
        /* <DEDUP_REMOVED lines=13> */
.L_x_25:
        /* <DEDUP_REMOVED lines=13> */
.L_x_26:
        /* <DEDUP_REMOVED lines=13> */
.L_x_27:
        /* <DEDUP_REMOVED lines=13> */
.L_x_28:
        /* <DEDUP_REMOVED lines=13> */
.L_x_29:
        /* <DEDUP_REMOVED lines=13> */
.L_x_30:
        /* <DEDUP_REMOVED lines=13> */
.L_x_31:
        /* <DEDUP_REMOVED lines=13> */
.L_x_32:
[----:B------:R-:W0:Y:S01]  /*1fe0*/  S2UR UR5, SR_CgaCtaId ;  /* 0x00000000000579c3 */ /* 0x000e220000008800 */
[----:B------:R-:W-:Y:S01]  /*1ff0*/  UMOV UR4, 0x400 ;  /* 0x0000040000047882 */ /* 0x000fe20000000000 */
[----:B------:R-:W-:Y:S02]  /*2000*/  IMAD.MOV.U32 R6, RZ, RZ, R17 ;  /* 0x000000ffff067224 */ /* 0x000fe400078e0011 */
[----:B------:R-:W-:-:S04]  /*2010*/  IMAD.MOV.U32 R7, RZ, RZ, R16 ;  /* 0x000000ffff077224 */ /* 0x000fc800078e0010 */
[----:B------:R1:W2:Y:S01]  /*2020*/  LDC.64 R2, c[0x4][R18] ;  /* 0x0100000012027b82 */ /* 0x0002a20000000a00 */
[----:B0-----:R-:W-:-:S06]  /*2030*/  ULEA UR4, UR5, UR4, 0x18 ;  /* 0x0000000405047291 */ /* 0x001fcc000f8ec0ff */
[----:B------:R-:W-:-:S05]  /*2040*/  IMAD.U32 R26, RZ, RZ, UR4 ;  /* 0x00000004ff1a7e24 */ /* 0x000fca000f8e00ff */
[----:B------:R-:W0:Y:S01]  /*2050*/  LDS R0, [R26+0x7c] ;  /* 0x00007c001a007984 */ /* 0x000e220000000800 */
[----:B------:R-:W3:Y:S02]  /*2060*/  LDCU.64 UR4, c[0x4][0x8] ;  /* 0x01000100ff0477ac */ /* 0x000ee40008000a00 */
[----:B---3--:R-:W-:Y:S01]  /*2070*/  IMAD.U32 R4, RZ, RZ, UR4 ;  /* 0x00000004ff047e24 */ /* 0x008fe2000f8e00ff */
[----:B------:R-:W-:Y:S01]  /*2080*/  MOV R5, UR5 ;  /* 0x0000000500057c02 */ /* 0x000fe20008000f00 */
[----:B0-2---:R1:W-:Y:S06]  /*2090*/  STL [R1+0x10], R0 ;  /* 0x0000100001007387 */ /* 0x0053ec0000100800 */
[----:B------:R-:W-:-:S07]  /*20a0*/  LEPC R20, `(.L_x_33) ;  /* 0x000000001014794e */ /* 0x000fce0000000000 */
[----:B-1----:R-:W-:Y:S05]  /*20b0*/  CALL.ABS.NOINC R2 ;  /* 0x0000000002007343 */ /* 0x002fea0003c00000 */
.L_x_33:
[----:B------:R0:W1:Y:S01]  /*20c0*/  LDC.64 R2, c[0x4][R18] ;  /* 0x0100000012027b82 */ /* 0x0000620000000a00 */
[----:B------:R-:W2:Y:S01]  /*20d0*/  LDCU.64 UR4, c[0x4][0x10] ;  /* 0x01000200ff0477ac */ /* 0x000ea20008000a00 */
[----:B------:R-:W-:Y:S02]  /*20e0*/  CS2R R6, SRZ ;  /* 0x0000000000067805 */ /* 0x000fe4000001ff00 */
[----:B--2---:R-:W-:Y:S01]  /*20f0*/  MOV R4, UR4 ;  /* 0x0000000400047c02 */ /* 0x004fe20008000f00 */
[----:B0-----:R-:W-:-:S07]  /*2100*/  IMAD.U32 R5, RZ, RZ, UR5 ;  /* 0x00000005ff057e24 */ /* 0x001fce000f8e00ff */
[----:B------:R-:W-:-:S07]  /*2110*/  LEPC R20, `(.L_x_1) ;  /* 0x000000001014794e */ /* 0x000fce0000000000 */
[----:B-1----:R-:W-:Y:S05]  /*2120*/  CALL.ABS.NOINC R2 ;  /* 0x0000000002007343 */ /* 0x002fea0003c00000 */
.L_x_1:
[----:B------:R-:W-:Y:S05]  /*2130*/  BSYNC.RECONVERGENT B6 ;  /* 0x0000000000067941 */ /* 0x000fea0003800200 */
.L_x_0:
[----:B------:R-:W-:-:S13]  /*2140*/  ISETP.GT.U32.AND P0, PT, R24, 0x1f, PT ;  /* 0x0000001f1800780c */ /* 0x000fda0003f04070 */
[----:B------:R-:W-:Y:S05]  /*2150*/  @P0 BRA `(.L_x_34) ;  /* 0x0000005400540947 */ /* 0x000fea0003800000 */
[----:B------:R-:W-:Y:S01]  /*2160*/  ISETP.GE.U32.AND P0, PT, R23, 0x10, PT ;  /* 0x000000101700780c */ /* 0x000fe20003f06070 */
[----:B------:R-:W-:-:S12]  /*2170*/  UMOV UR4, 0xffffffff ;  /* 0xffffffff00047882 */ /* 0x000fd80000000000 */
[----:B------:R-:W-:-:S05]  /*2180*/  @!P0 IMAD R0, R24, 0x8, R26 ;  /* 0x0000000818008824 */ /* 0x000fca00078e021a */
[----:B------:R-:W-:Y:S04]  /*2190*/  @!P0 LDS R2, [R0] ;  /* 0x0000000000028984 */ /* 0x000fe80000000800 */
[----:B------:R-:W0:Y:S02]  /*21a0*/  @!P0 LDS R3, [R0+0x4] ;  /* 0x0000040000038984 */ /* 0x000e240000000800 */
[----:B0-----:R-:W-:-:S05]  /*21b0*/  @!P0 IADD3 R3, PT, PT, R2, R3, RZ ;  /* 0x0000000302038210 */ /* 0x001fca0007ffe0ff */
[----:B------:R0:W-:Y:S01]  /*21c0*/  @!P0 STS [R0+0x4], R3 ;  /* 0x0000040300008388 */ /* 0x0001e20000000800 */
[----:B------:R-:W-:Y:S01]  /*21d0*/  ISETP.GT.U32.AND P0, PT, R23, 0x7, PT ;  /* 0x000000071700780c */ /* 0x000fe20003f04070 */
[----:B------:R-:W-:-:S12]  /*21e0*/  BRA.DIV UR4, `(.L_x_35) ;  /* 0x0000005604847947 */ /* 0x000fd8000b800000 */
[----:B0-----:R-:W-:Y:S01]  /*21f0*/  @!P0 LEA R3, R24, 0x10, 0x4 ;  /* 0x0000001018038811 */ /* 0x001fe200078e20ff */
[----:B------:R-:W-:-:S04]  /*2200*/  NOP ;  /* 0x0000000000007918 */ /* 0x000fc80000000000 */
[----:B------:R-:W-:Y:S01]  /*2210*/  @!P0 IMAD.IADD R0, R3, 0x1, R26 ;  /* 0x0000000103008824 */ /* 0x000fe200078e021a */
[C---:B------:R-:W-:Y:S02]  /*2220*/  ISETP.GT.U32.AND P1, PT, R23.reuse, 0x3, PT ;  /* 0x000000031700780c */ /* 0x040fe40003f24070 */
[C---:B------:R-:W-:Y:S02]  /*2230*/  ISETP.GT.U32.AND P2, PT, R23.reuse, 0x1, PT ;  /* 0x000000011700780c */ /* 0x040fe40003f44070 */
[----:B------:R-:W-:Y:S01]  /*2240*/  @!P0 LDS R3, [R0+-0xc] ;  /* 0xfffff40000038984 */ /* 0x000fe20000000800 */
[C---:B------:R-:W-:Y:S02]  /*2250*/  ISETP.NE.AND P3, PT, R23.reuse, RZ, PT ;  /* 0x000000ff1700720c */ /* 0x040fe40003f65270 */
[----:B------:R-:W-:Y:S01]  /*2260*/  ISETP.NE.AND P4, PT, R23, 0x1f, PT ;  /* 0x0000001f1700780c */ /* 0x000fe20003f85270 */
[----:B------:R-:W0:Y:S05]  /*2270*/  @!P0 LDS R2, [R0+-0x4] ;  /* 0xfffffc0000028984 */ /* 0x000e2a0000000800 */
[----:B------:R-:W-:-:S02]  /*2280*/  @!P1 LEA R5, R24, 0x20, 0x5 ;  /* 0x0000002018059811 */ /* 0x000fc400078e28ff */
[----:B------:R-:W-:-:S03]  /*2290*/  @!P2 LEA R7, R24, 0x40, 0x6 ;  /* 0x000000401807a811 */ /* 0x000fc600078e30ff */
[----:B------:R-:W-:Y:S01]  /*22a0*/  @!P3 MOV R6, 0x400 ;  /* 0x000004000006b802 */ /* 0x000fe20000000f00 */
[----:B0-----:R-:W-:Y:S01]  /*22b0*/  @!P0 IMAD.IADD R3, R3, 0x1, R2 ;  /* 0x0000000103038824 */ /* 0x001fe200078e0202 */
[----:B------:R-:W-:-:S04]  /*22c0*/  @!P1 IADD3 R2, PT, PT, R5, R26, RZ ;  /* 0x0000001a05029210 */ /* 0x000fc80007ffe0ff */
[----:B------:R-:W-:Y:S01]  /*22d0*/  @!P0 STS [R0+-0x4], R3 ;  /* 0xfffffc0300008388 */ /* 0x000fe20000000800 */
[----:B------:R-:W-:-:S03]  /*22e0*/  NOP ;  /* 0x0000000000007918 */ /* 0x000fc60000000000 */
[----:B------:R-:W-:Y:S04]  /*22f0*/  @!P1 LDS R5, [R2+-0x14] ;  /* 0xffffec0002059984 */ /* 0x000fe80000000800 */
[----:B------:R-:W0:Y:S02]  /*2300*/  @!P1 LDS R4, [R2+-0x4] ;  /* 0xfffffc0002049984 */ /* 0x000e240000000800 */
[----:B0-----:R-:W-:Y:S02]  /*2310*/  @!P1 IMAD.IADD R5, R5, 0x1, R4 ;  /* 0x0000000105059824 */ /* 0x001fe400078e0204 */
[----:B------:R-:W-:Y:S02]  /*2320*/  @!P2 IMAD.IADD R4, R7, 0x1, R26 ;  /* 0x000000010704a824 */ /* 0x000fe400078e021a */
[----:B------:R-:W0:Y:S01]  /*2330*/  @!P3 S2R R7, SR_CgaCtaId ;  /* 0x000000000007b919 */ /* 0x000e220000008800 */
[----:B------:R1:W-:Y:S01]  /*2340*/  @!P1 STS [R2+-0x4], R5 ;  /* 0xfffffc0502009388 */ /* 0x0003e20000000800 */
[----:B------:R-:W-:-:S03]  /*2350*/  NOP ;  /* 0x0000000000007918 */ /* 0x000fc60000000000 */
[----:B------:R-:W-:Y:S01]  /*2360*/  @!P2 LDS R3, [R4+-0x24] ;  /* 0xffffdc000403a984 */ /* 0x000fe20000000800 */
[----:B-1----:R-:W-:-:S03]  /*2370*/  @!P4 MOV R2, 0x400 ;  /* 0x000004000002c802 */ /* 0x002fc60000000f00 */
[----:B------:R-:W1:Y:S01]  /*2380*/  @!P2 LDS R0, [R4+-0x4] ;  /* 0xfffffc000400a984 */ /* 0x000e620000000800 */
[----:B0-----:R-:W-:Y:S02]  /*2390*/  @!P3 LEA R6, R7, R6, 0x18 ;  /* 0x000000060706b211 */ /* 0x001fe400078ec0ff */
[----:B------:R-:W0:Y:S03]  /*23a0*/  @!P4 S2R R7, SR_CgaCtaId ;  /* 0x000000000007c919 */ /* 0x000e260000008800 */
[----:B------:R-:W-:Y:S01]  /*23b0*/  @!P3 IMAD.MOV.U32 R26, RZ, RZ, R6 ;  /* 0x000000ffff1ab224 */ /* 0x000fe200078e0006 */
[----:B-1----:R-:W-:-:S05]  /*23c0*/  @!P2 IADD3 R3, PT, PT, R3, R0, RZ ;  /* 0x000000000303a210 */ /* 0x002fca0007ffe0ff */
[----:B------:R-:W-:Y:S01]  /*23d0*/  @!P2 STS [R4+-0x4], R3 ;  /* 0xfffffc030400a388 */ /* 0x000fe20000000800 */
[----:B------:R-:W-:-:S03]  /*23e0*/  NOP ;  /* 0x0000000000007918 */ /* 0x000fc60000000000 */
[----:B------:R-:W-:Y:S01]  /*23f0*/  @!P3 LDS R5, [R26+0x3c] ;  /* 0x00003c001a05b984 */ /* 0x000fe20000000800 */
[----:B0-----:R-:W-:-:S03]  /*2400*/  @!P4 LEA R2, R7, R2, 0x18 ;  /* 0x000000020702c211 */ /* 0x001fc600078ec0ff */
[----:B------:R-:W0:Y:S02]  /*2410*/  @!P3 LDS R0, [R26+0x7c] ;  /* 0x00007c001a00b984 */ /* 0x000e240000000800 */
[----:B0-----:R-:W-:-:S05]  /*2420*/  @!P3 IMAD.IADD R5, R5, 0x1, R0 ;  /* 0x000000010505b824 */ /* 0x001fca00078e0200 */
[----:B------:R0:W-:Y:S02]  /*2430*/  @!P3 STS [R26+0x7c], R5 ;  /* 0x00007c051a00b388 */ /* 0x0001e40000000800 */
[----:B0-----:R-:W-:Y:S01]  /*2440*/  @!P4 MOV R26, R2 ;  /* 0x00000002001ac202 */ /* 0x001fe20000000f00 */
[----:B------:R-:W-:-:S04]  /*2450*/  NOP ;  /* 0x0000000000007918 */ /* 0x000fc80000000000 */
[----:B------:R0:W-:Y:S01]  /*2460*/  @!P4 STS [R26+0x7c], RZ ;  /* 0x00007cff1a00c388 */ /* 0x0001e20000000800 */
[----:B------:R-:W-:Y:S01]  /*2470*/  NOP ;  /* 0x0000000000007918 */ /* 0x000fe20000000000 */
.L_x_142:
[----:B------:R-:W-:Y:S04]  /*2480*/  BSSY.RECONVERGENT B0, `(.L_x_36) ;  /* 0x000000c000007945 */ /* 0x000fe80003800200 */
[----:B------:R-:W-:Y:S05]  /*2490*/  @P3 BRA `(.L_x_37) ;  /* 0x0000000000283947 */ /* 0x000fea0003800000 */
[----:B------:R-:W1:Y:S01]  /*24a0*/  S2UR UR5, SR_CgaCtaId ;  /* 0x00000000000579c3 */ /* 0x000e620000008800 */
[----:B------:R-:W-:Y:S02]  /*24b0*/  UMOV UR4, 0x400 ;  /* 0x0000040000047882 */ /* 0x000fe40000000000 */
[----:B-1----:R-:W-:-:S06]  /*24c0*/  ULEA UR4, UR5, UR4, 0x18 ;  /* 0x0000000405047291 */ /* 0x002fcc000f8ec0ff */
[----:B0-----:R-:W-:-:S05]  /*24d0*/  IMAD.U32 R26, RZ, RZ, UR4 ;  /* 0x00000004ff1a7e24 */ /* 0x001fca000f8e00ff */
[----:B------:R-:W-:Y:S04]  /*24e0*/  LDS R0, [R26+0x3c] ;  /* 0x00003c001a007984 */ /* 0x000fe80000000800 */
[----:B------:R-:W0:Y:S04]  /*24f0*/  LDS R3, [R26+0x7c] ;  /* 0x00007c001a037984 */ /* 0x000e280000000800 */
[----:B0-----:R-:W-:Y:S04]  /*2500*/  STS [R26+0x3c], R3 ;  /* 0x00003c031a007388 */ /* 0x001fe80000000800 */
[----:B------:R-:W0:Y:S02]  /*2510*/  LDS R5, [R26+0x7c] ;  /* 0x00007c001a057984 */ /* 0x000e240000000800 */
[----:B0-----:R-:W-:-:S05]  /*2520*/  IMAD.IADD R5, R0, 0x1, R5 ;  /* 0x0000000100057824 */ /* 0x001fca00078e0205 */
[----:B------:R1:W-:Y:S02]  /*2530*/  STS [R26+0x7c], R5 ;  /* 0x00007c051a007388 */ /* 0x0003e40000000800 */
.L_x_37:
[----:B------:R-:W-:Y:S05]  /*2540*/  BSYNC.RECONVERGENT B0 ;  /* 0x0000000000007941 */ /* 0x000fea0003800200 */
.L_x_36:
[----:B------:R-:W-:-:S03]  /*2550*/  UMOV UR4, 0xffffffff ;  /* 0xffffffff00047882 */ /* 0x000fc60000000000 */
[----:B------:R-:W-:Y:S05]  /*2560*/  BRA.DIV UR4, `(.L_x_38) ;  /* 0x0000005604807947 */ /* 0x000fea000b800000 */
[----:B-1----:R-:W-:Y:S01]  /*2570*/  @!P2 LEA R5, R23, R26, 0x6 ;  /* 0x0000001a1705a211 */ /* 0x002fe200078e30ff */
[----:B------:R-:W-:-:S04]  /*2580*/  NOP ;  /* 0x0000000000007918 */ /* 0x000fc80000000000 */
[----:B------:R-:W-:Y:S01]  /*2590*/  @!P2 LDS R2, [R5+0x1c] ;  /* 0x00001c000502a984 */ /* 0x000fe20000000800 */
[----:B------:R-:W-:-:S03]  /*25a0*/  @!P1 IMAD R6, R23, 0x20, R26 ;  /* 0x0000002017069824 */ /* 0x000fc600078e021a */
        /* <DEDUP_REMOVED lines=10> */
[----:B-1----:R-:W-:Y:S01]  /*2650*/  @!P1 IADD3 R4, PT, PT, R4, R7, RZ ;  /* 0x0000000704049210 */ /* 0x002fe20007ffe0ff */
[----:B------:R-:W-:-:S04]  /*2660*/  @!P0 IMAD R7, R23, 0x10, R26 ;  /* 0x0000001017078824 */ /* 0x000fc800078e021a */
[----:B------:R-:W-:Y:S01]  /*2670*/  @!P1 STS [R6+0x1c], R4 ;  /* 0x00001c0406009388 */ /* 0x000fe20000000800 */
[----:B------:R-:W-:-:S03]  /*2680*/  NOP ;  /* 0x0000000000007918 */ /* 0x000fc60000000000 */
[----:B------:R-:W-:Y:S04]  /*2690*/  @!P0 LDS R8, [R7+0x4] ;  /* 0x0000040007088984 */ /* 0x000fe80000000800 */
[----:B------:R-:W1:Y:S04]  /*26a0*/  @!P0 LDS R0, [R7+0xc] ;  /* 0x00000c0007008984 */ /* 0x000e680000000800 */
[----:B-1----:R-:W-:Y:S04]  /*26b0*/  @!P0 STS [R7+0x4], R0 ;  /* 0x0000040007008388 */ /* 0x002fe80000000800 */
[----:B------:R-:W1:Y:S02]  /*26c0*/  @!P0 LDS R5, [R7+0xc] ;  /* 0x00000c0007058984 */ /* 0x000e640000000800 */
[----:B-1----:R-:W-:-:S05]  /*26d0*/  @!P0 IMAD.IADD R2, R8, 0x1, R5 ;  /* 0x0000000108028824 */ /* 0x002fca00078e0205 */
[----:B------:R1:W-:Y:S01]  /*26e0*/  @!P0 STS [R7+0xc], R2 ;  /* 0x00000c0207008388 */ /* 0x0003e20000000800 */
[----:B------:R-:W-:Y:S01]  /*26f0*/  ISETP.GT.U32.AND P0, PT, R23, 0xf, PT ;  /* 0x0000000f1700780c */ /* 0x000fe20003f04070 */
[----:B------:R-:W-:-:S12]  /*2700*/  NOP ;  /* 0x0000000000007918 */ /* 0x000fd80000000000 */
.L_x_148:
[----:B------:R-:W-:-:S05]  /*2710*/  @!P0 LEA R23, R23, R26, 0x3 ;  /* 0x0000001a17178211 */ /* 0x000fca00078e18ff */
[----:B------:R-:W-:Y:S04]  /*2720*/  @!P0 LDS R0, [R23] ;  /* 0x0000000017008984 */ /* 0x000fe80000000800 */
[----:B-1----:R-:W1:Y:S04]  /*2730*/  @!P0 LDS R2, [R23+0x4] ;  /* 0x0000040017028984 */ /* 0x002e680000000800 */
[----:B-1----:R-:W-:Y:S04]  /*2740*/  @!P0 STS [R23], R2 ;  /* 0x0000000217008388 */ /* 0x002fe80000000800 */
[----:B------:R-:W1:Y:S02]  /*2750*/  @!P0 LDS R3, [R23+0x4] ;  /* 0x0000040017038984 */ /* 0x000e640000000800 */
[----:B-1----:R-:W-:-:S05]  /*2760*/  @!P0 IMAD.IADD R0, R0, 0x1, R3 ;  /* 0x0000000100008824 */ /* 0x002fca00078e0203 */
[----:B------:R1:W-:Y:S01]  /*2770*/  @!P0 STS [R23+0x4], R0 ;  /* 0x0000040017008388 */ /* 0x0003e20000000800 */
[----:B------:R-:W-:-:S13]  /*2780*/  ISETP.NE.AND P0, PT, R24, RZ, PT ;  /* 0x000000ff1800720c */ /* 0x000fda0003f05270 */
[----:B-1----:R-:W-:Y:S05]  /*2790*/  @P0 BRA `(.L_x_34) ;  /* 0x0000004c00c40947 */ /* 0x002fea0003800000 */
[----:B------:R-:W1:Y:S01]  /*27a0*/  S2UR UR5, SR_CgaCtaId ;  /* 0x00000000000579c3 */ /* 0x000e620000008800 */
[----:B------:R-:W-:Y:S01]  /*27b0*/  UMOV UR4, 0x400 ;  /* 0x0000040000047882 */ /* 0x000fe20000000000 */
[----:B------:R-:W-:Y:S02]  /*27c0*/  MOV R2, 0x0 ;  /* 0x0000000000027802 */ /* 0x000fe40000000f00 */
[----:B------:R-:W-:-:S04]  /*27d0*/  IADD3 R16, P0, PT, R22, 0x8, RZ ;  /* 0x0000000816107810 */ /* 0x000fc80007f1e0ff */
[----:B------:R2:W3:Y:S01]  /*27e0*/  LDC.64 R8, c[0x4][R2] ;  /* 0x0100000002087b82 */ /* 0x0004e20000000a00 */
[----:B------:R-:W-:Y:S02]  /*27f0*/  IMAD.X R17, RZ, RZ, R19, P0 ;  /* 0x000000ffff117224 */ /* 0x000fe400000e0613 */
[----:B------:R-:W-:-:S03]  /*2800*/  IMAD.MOV.U32 R6, RZ, RZ, R16 ;  /* 0x000000ffff067224 */ /* 0x000fc600078e0010 */
[----:B------:R-:W-:Y:S01]  /*2810*/  MOV R7, R17 ;  /* 0x0000001100077202 */ /* 0x000fe20000000f00 */
[----:B-1----:R-:W-:-:S09]  /*2820*/  ULEA UR4, UR5, UR4, 0x18 ;  /* 0x0000000405047291 */ /* 0x002fd2000f8ec0ff */
[----:B------:R-:W1:Y:S02]  /*2830*/  LDS R0, [UR4] ;  /* 0x00000004ff007984 */ /* 0x000e640008000800 */
[----:B------:R-:W4:Y:S02]  /*2840*/  LDCU.64 UR4, c[0x4][0x8] ;  /* 0x01000100ff0477ac */ /* 0x000f240008000a00 */
[----:B----4-:R-:W-:Y:S01]  /*2850*/  MOV R4, UR4 ;  /* 0x0000000400047c02 */ /* 0x010fe20008000f00 */
[----:B------:R-:W-:Y:S01]  /*2860*/  IMAD.U32 R5, RZ, RZ, UR5 ;  /* 0x00000005ff057e24 */ /* 0x000fe2000f8e00ff */
[----:B-1-3--:R2:W-:Y:S06]  /*2870*/  STL [R1+0x8], R0 ;  /* 0x0000080001007387 */ /* 0x00a5ec0000100800 */
[----:B------:R-:W-:-:S07]  /*2880*/  LEPC R20, `(.L_x_39) ;  /* 0x000000001014794e */ /* 0x000fce0000000000 */
[----:B0-2---:R-:W-:Y:S05]  /*2890*/  CALL.ABS.NOINC R8 ;  /* 0x0000000008007343 */ /* 0x005fea0003c00000 */
.L_x_39:
        /* <DEDUP_REMOVED lines=13> */
.L_x_40:
        /* <DEDUP_REMOVED lines=13> */
.L_x_41:
        /* <DEDUP_REMOVED lines=13> */
.L_x_42:
        /* <DEDUP_REMOVED lines=13> */
.L_x_43:
        /* <DEDUP_REMOVED lines=13> */
.L_x_44:
        /* <DEDUP_REMOVED lines=13> */
.L_x_45:
        /* <DEDUP_REMOVED lines=13> */
.L_x_46:
        /* <DEDUP_REMOVED lines=13> */
.L_x_47:
        /* <DEDUP_REMOVED lines=13> */
.L_x_48:
        /* <DEDUP_REMOVED lines=13> */
.L_x_49:
        /* <DEDUP_REMOVED lines=13> */
.L_x_50:
        /* <DEDUP_REMOVED lines=13> */
.L_x_51:
        /* <DEDUP_REMOVED lines=13> */
.L_x_52:
        /* <DEDUP_REMOVED lines=13> */
.L_x_53:
        /* <DEDUP_REMOVED lines=13> */
.L_x_54:
        /* <DEDUP_REMOVED lines=13> */
.L_x_55:
        /* <DEDUP_REMOVED lines=13> */
.L_x_56:
        /* <DEDUP_REMOVED lines=13> */
.L_x_57:
        /* <DEDUP_REMOVED lines=13> */
.L_x_58:
        /* <DEDUP_REMOVED lines=13> */
.L_x_59:
        /* <DEDUP_REMOVED lines=13> */
.L_x_60:
        /* <DEDUP_REMOVED lines=13> */
.L_x_61:
        /* <DEDUP_REMOVED lines=13> */
.L_x_62:
        /* <DEDUP_REMOVED lines=13> */
.L_x_63:
        /* <DEDUP_REMOVED lines=13> */
.L_x_64:
        /* <DEDUP_REMOVED lines=13> */
.L_x_65:
        /* <DEDUP_REMOVED lines=13> */
.L_x_66:
        /* <DEDUP_REMOVED lines=13> */
.L_x_67:
        /* <DEDUP_REMOVED lines=13> */
.L_x_68:
        /* <DEDUP_REMOVED lines=13> */
.L_x_69:
        /* <DEDUP_REMOVED lines=13> */
.L_x_70:
[----:B------:R0:W1:Y:S01]  /*41d0*/  LDC.64 R8, c[0x4][R2] ;  /* 0x0100000002087b82 */ /* 0x0000620000000a00 */
[----:B------:R-:W2:Y:S01]  /*41e0*/  LDCU.64 UR4, c[0x4][0x10] ;  /* 0x01000200ff0477ac */ /* 0x000ea20008000a00 */
[----:B------:R-:W-:Y:S01]  /*41f0*/  CS2R R6, SRZ ;  /* 0x0000000000067805 */ /* 0x000fe2000001ff00 */
[----:B--2---:R-:W-:Y:S01]  /*4200*/  IMAD.U32 R4, RZ, RZ, UR4 ;  /* 0x00000004ff047e24 */ /* 0x004fe2000f8e00ff */
[----:B0-----:R-:W-:-:S07]  /*4210*/  MOV R5, UR5 ;  /* 0x0000000500057c02 */ /* 0x001fce0008000f00 */
[----:B------:R-:W-:-:S07]  /*4220*/  LEPC R20, `(.L_x_71) ;  /* 0x000000001014794e */ /* 0x000fce0000000000 */
[----:B-1----:R-:W-:Y:S05]  /*4230*/  CALL.ABS.NOINC R8 ;  /* 0x0000000008007343 */ /* 0x002fea0003c00000 */
.L_x_71:
        /* <DEDUP_REMOVED lines=10> */
[----:B0-2---:R1:W-:Y:S06]  /*42e0*/  STL [R1], R0 ;  /* 0x0000000001007387 */ /* 0x0053ec0000100800 */
[----:B------:R-:W-:-:S07]  /*42f0*/  LEPC R20, `(.L_x_72) ;  /* 0x000000001014794e */ /* 0x000fce0000000000 */
[----:B-1----:R-:W-:Y:S05]  /*4300*/  CALL.ABS.NOINC R8 ;  /* 0x0000000008007343 */ /* 0x002fea0003c00000 */
.L_x_72:
        /* <DEDUP_REMOVED lines=10> */
[----:B0-2---:R1:W-:Y:S06]  /*43b0*/  STL [R1], R0 ;  /* 0x0000000001007387 */ /* 0x0053ec0000100800 */
[----:B------:R-:W-:-:S07]  /*43c0*/  LEPC R20, `(.L_x_73) ;  /* 0x000000001014794e */ /* 0x000fce0000000000 */
[----:B-1----:R-:W-:Y:S05]  /*43d0*/  CALL.ABS.NOINC R8 ;  /* 0x0000000008007343 */ /* 0x002fea0003c00000 */
.L_x_73:
        /* <DEDUP_REMOVED lines=10> */
[----:B0-2---:R1:W-:Y:S06]  /*4480*/  STL [R1], R0 ;  /* 0x0000000001007387 */ /* 0x0053ec0000100800 */
[----:B------:R-:W-:-:S07]  /*4490*/  LEPC R20, `(.L_x_74) ;  /* 0x000000001014794e */ /* 0x000fce0000000000 */
[----:B-1----:R-:W-:Y:S05]  /*44a0*/  CALL.ABS.NOINC R8 ;  /* 0x0000000008007343 */ /* 0x002fea0003c00000 */
.L_x_74:
        /* <DEDUP_REMOVED lines=13> */
.L_x_75:
        /* <DEDUP_REMOVED lines=13> */
.L_x_76:
        /* <DEDUP_REMOVED lines=13> */
.L_x_77:
        /* <DEDUP_REMOVED lines=13> */
.L_x_78:
        /* <DEDUP_REMOVED lines=13> */
.L_x_79:
        /* <DEDUP_REMOVED lines=13> */
.L_x_80:
        /* <DEDUP_REMOVED lines=13> */
.L_x_81:
        /* <DEDUP_REMOVED lines=13> */
.L_x_82:
        /* <DEDUP_REMOVED lines=13> */
.L_x_83:
        /* <DEDUP_REMOVED lines=13> */
.L_x_84:
        /* <DEDUP_REMOVED lines=13> */
.L_x_85:
        /* <DEDUP_REMOVED lines=13> */
.L_x_86:
        /* <DEDUP_REMOVED lines=13> */
.L_x_87:
        /* <DEDUP_REMOVED lines=13> */
.L_x_88:
        /* <DEDUP_REMOVED lines=13> */
.L_x_89:
        /* <DEDUP_REMOVED lines=13> */
.L_x_90:
        /* <DEDUP_REMOVED lines=13> */
.L_x_91:
        /* <DEDUP_REMOVED lines=13> */
.L_x_92:
        /* <DEDUP_REMOVED lines=13> */
.L_x_93:
        /* <DEDUP_REMOVED lines=13> */
.L_x_94:
        /* <DEDUP_REMOVED lines=13> */
.L_x_95:
        /* <DEDUP_REMOVED lines=13> */
.L_x_96:
        /* <DEDUP_REMOVED lines=13> */
.L_x_97:
        /* <DEDUP_REMOVED lines=13> */
.L_x_98:
        /* <DEDUP_REMOVED lines=13> */
.L_x_99:
        /* <DEDUP_REMOVED lines=13> */
.L_x_100:
        /* <DEDUP_REMOVED lines=13> */
.L_x_101:
        /* <DEDUP_REMOVED lines=13> */
.L_x_102:
        /* <DEDUP_REMOVED lines=13> */
.L_x_103:
        /* <DEDUP_REMOVED lines=13> */
.L_x_104:
        /* <DEDUP_REMOVED lines=13> */
.L_x_105:
        /* <DEDUP_REMOVED lines=13> */
.L_x_106:
        /* <DEDUP_REMOVED lines=13> */
.L_x_107:
        /* <DEDUP_REMOVED lines=13> */
.L_x_108:
        /* <DEDUP_REMOVED lines=13> */
.L_x_109:
        /* <DEDUP_REMOVED lines=13> */
.L_x_110:
        /* <DEDUP_REMOVED lines=13> */
.L_x_111:
        /* <DEDUP_REMOVED lines=13> */
.L_x_112:
        /* <DEDUP_REMOVED lines=13> */
.L_x_113:
        /* <DEDUP_REMOVED lines=13> */
.L_x_114:
        /* <DEDUP_REMOVED lines=13> */
.L_x_115:
        /* <DEDUP_REMOVED lines=13> */
.L_x_116:
        /* <DEDUP_REMOVED lines=13> */
.L_x_117:
        /* <DEDUP_REMOVED lines=13> */
.L_x_118:
        /* <DEDUP_REMOVED lines=13> */
.L_x_119:
        /* <DEDUP_REMOVED lines=13> */
.L_x_120:
        /* <DEDUP_REMOVED lines=13> */
.L_x_121:
        /* <DEDUP_REMOVED lines=13> */
.L_x_122:
        /* <DEDUP_REMOVED lines=13> */
.L_x_123:
        /* <DEDUP_REMOVED lines=13> */
.L_x_124:
        /* <DEDUP_REMOVED lines=13> */
.L_x_125:
        /* <DEDUP_REMOVED lines=13> */
.L_x_126:
        /* <DEDUP_REMOVED lines=13> */
.L_x_127:
        /* <DEDUP_REMOVED lines=13> */
.L_x_128:
        /* <DEDUP_REMOVED lines=13> */
.L_x_129:
        /* <DEDUP_REMOVED lines=13> */
.L_x_130:
        /* <DEDUP_REMOVED lines=13> */
.L_x_131:
        /* <DEDUP_REMOVED lines=13> */
.L_x_132:
        /* <DEDUP_REMOVED lines=13> */
.L_x_133:
        /* <DEDUP_REMOVED lines=13> */
.L_x_134:
        /* <DEDUP_REMOVED lines=13> */
.L_x_135:
[----:B------:R-:W0:Y:S01]  /*7640*/  LDC.64 R2, c[0x4][R2] ;  /* 0x0100000002027b82 */ /* 0x000e220000000a00 */
[----:B------:R-:W1:Y:S01]  /*7650*/  LDCU.64 UR4, c[0x4][0x10] ;  /* 0x01000200ff0477ac */ /* 0x000e620008000a00 */
[----:B------:R-:W-:Y:S02]  /*7660*/  CS2R R6, SRZ ;  /* 0x0000000000067805 */ /* 0x000fe4000001ff00 */
[----:B-1----:R-:W-:Y:S01]  /*7670*/  MOV R4, UR4 ;  /* 0x0000000400047c02 */ /* 0x002fe20008000f00 */
[----:B------:R-:W-:-:S07]  /*7680*/  IMAD.U32 R5, RZ, RZ, UR5 ;  /* 0x00000005ff057e24 */ /* 0x000fce000f8e00ff */
[----:B------:R-:W-:-:S07]  /*7690*/  LEPC R20, `(.L_x_34) ;  /* 0x000000001014794e */ /* 0x000fce0000000000 */
[----:B0-----:R-:W-:Y:S05]  /*76a0*/  CALL.ABS.NOINC R2 ;  /* 0x0000000002007343 */ /* 0x001fea0003c00000 */
.L_x_34:
[----:B------:R-:W1:Y:S01]  /*76b0*/  S2R R7, SR_TID.X ;  /* 0x0000000000077919 */ /* 0x000e620000002100 */
[----:B------:R-:W-:Y:S05]  /*76c0*/  WARPSYNC.ALL ;  /* 0x0000000000007948 */ /* 0x000fea0003800000 */
[----:B------:R-:W2:Y:S08]  /*76d0*/  S2UR UR5, SR_CgaCtaId ;  /* 0x00000000000579c3 */ /* 0x000eb00000008800 */
[----:B------:R-:W-:Y:S06]  /*76e0*/  BAR.SYNC.DEFER_BLOCKING 0x0 ;  /* 0x0000000000007b1d */ /* 0x000fec0000010000 */
[----:B------:R-:W-:-:S02]  /*76f0*/  UMOV UR4, 0x400 ;  /* 0x0000040000047882 */ /* 0x000fc40000000000 */
[----:B------:R-:W-:-:S04]  /*7700*/  UIADD3 UR6, UPT, UPT, UR4, 0x80, URZ ;  /* 0x0000008004067890 */ /* 0x000fc8000fffe0ff */
[----:B--2---:R-:W-:Y:S01]  /*7710*/  ULEA UR6, UR5, UR6, 0x18 ;  /* 0x0000000605067291 */ /* 0x004fe2000f8ec0ff */
[----:B-1----:R-:W-:Y:S01]  /*7720*/  SHF.R.U32.HI R0, RZ, 0x3, R7 ;  /* 0x00000003ff007819 */ /* 0x002fe20000011607 */
[----:B------:R-:W-:-:S03]  /*7730*/  ULEA UR4, UR5, UR4, 0x18 ;  /* 0x0000000405047291 */ /* 0x000fc6000f8ec0ff */
[----:B------:R-:W-:Y:S02]  /*7740*/  LOP3.LUT R4, R0, 0x7c, RZ, 0xc0, !PT ;  /* 0x0000007c00047812 */ /* 0x000fe400078ec0ff */
[----:B------:R-:W-:-:S04]  /*7750*/  LEA R9, R7, UR6, 0x2 ;  /* 0x0000000607097c11 */ /* 0x000fc8000f8e10ff */
[----:B------:R-:W-:Y:S04]  /*7760*/  LDS R0, [R4+UR4] ;  /* 0x0000000404007984 */ /* 0x000fe80008000800 */
[----:B------:R-:W1:Y:S02]  /*7770*/  LDS R3, [R9] ;  /* 0x0000000009037984 */ /* 0x000e640000000800 */
[----:B-1----:R-:W-:Y:S02]  /*7780*/  IADD3 R0, PT, PT, R0, R3, RZ ;  /* 0x0000000300007210 */ /* 0x002fe40007ffe0ff */
[----:B------:R-:W1:Y:S03]  /*7790*/  LDC.64 R2, c[0x0][0x388] ;  /* 0x0000e200ff027b82 */ /* 0x000e660000000a00 */
[----:B------:R-:W-:Y:S05]  /*77a0*/  STS [R9], R0 ;  /* 0x0000000009007388 */ /* 0x000fea0000000800 */
[----:B------:R-:W-:Y:S01]  /*77b0*/  BAR.SYNC.DEFER_BLOCKING 0x0 ;  /* 0x0000000000007b1d */ /* 0x000fe20000010000 */
[----:B-1----:R-:W-:-:S05]  /*77c0*/  IMAD.WIDE.U32 R2, R7, 0x4, R2 ;  /* 0x0000000407027825 */ /* 0x002fca00078e0002 */
[----:B------:R-:W1:Y:S04]  /*77d0*/  LDS R5, [R9] ;  /* 0x0000000009057984 */ /* 0x000e680000000800 */
[----:B-1----:R-:W-:Y:S01]  /*77e0*/  STG.E desc[UR36][R2.64], R5 ;  /* 0x0000000502007986 */ /* 0x002fe2000c101924 */
[----:B------:R-:W-:Y:S05]  /*77f0*/  EXIT ;  /* 0x000000000000794d */ /* 0x000fea0003800000 */
.L_x_35:
[----:B0-----:R-:W-:Y:S02]  /*7800*/  @!P0 LEA R3, R24, 0x10, 0x4 ;  /* 0x0000001018038811 */ /* 0x001fe400078e20ff */
[----:B------:R-:W-:-:S07]  /*7810*/  MOV R15, 0xffffffff ;  /* 0xffffffff000f7802 */ /* 0x000fce0000000f00 */
[----:B------:R-:W-:Y:S05]  /*7820*/  WARPSYNC.COLLECTIVE R15, `(.L_x_136) ;  /* 0x000000000f087348 */ /* 0x000fea0003c00000 */
[----:B------:R-:W-:Y:S01]  /*7830*/  NOP ;  /* 0x0000000000007918 */ /* 0x000fe20000000000 */
[----:B------:R-:W-:Y:S05]  /*7840*/  ENDCOLLECTIVE ;  /* 0x000000000000791b */ /* 0x000fea0003800000 */
.L_x_136:
        /* <DEDUP_REMOVED lines=12> */
[----:B------:R0:W-:Y:S03]  /*7910*/  @!P0 STS [R0+-0x4], R3 ;  /* 0xfffffc0300008388 */ /* 0x0001e60000000800 */
[----:B0-----:R-:W-:Y:S05]  /*7920*/  WARPSYNC.COLLECTIVE R15, `(.L_x_137) ;  /* 0x000000000f087348 */ /* 0x001fea0003c00000 */
[----:B------:R-:W-:Y:S01]  /*7930*/  NOP ;  /* 0x0000000000007918 */ /* 0x000fe20000000000 */
[----:B0-----:R-:W-:Y:S05]  /*7940*/  ENDCOLLECTIVE ;  /* 0x000000000000791b */ /* 0x001fea0003800000 */
.L_x_137:
[----:B------:R-:W-:Y:S04]  /*7950*/  @!P1 LDS R5, [R2+-0x14] ;  /* 0xffffec0002059984 */ /* 0x000fe80000000800 */
[----:B------:R-:W0:Y:S02]  /*7960*/  @!P1 LDS R4, [R2+-0x4] ;  /* 0xfffffc0002049984 */ /* 0x000e240000000800 */
[----:B0-----:R-:W-:Y:S01]  /*7970*/  @!P1 IMAD.IADD R5, R5, 0x1, R4 ;  /* 0x0000000105059824 */ /* 0x001fe200078e0204 */
[----:B------:R-:W-:Y:S02]  /*7980*/  @!P2 IADD3 R4, PT, PT, R7, R26, RZ ;  /* 0x0000001a0704a210 */ /* 0x000fe40007ffe0ff */
[----:B------:R-:W0:Y:S02]  /*7990*/  @!P3 S2R R7, SR_CgaCtaId ;  /* 0x000000000007b919 */ /* 0x000e240000008800 */
[----:B------:R1:W-:Y:S03]  /*79a0*/  @!P1 STS [R2+-0x4], R5 ;  /* 0xfffffc0502009388 */ /* 0x0003e60000000800 */
[----:B01----:R-:W-:Y:S05]  /*79b0*/  WARPSYNC.COLLECTIVE R15, `(.L_x_138) ;  /* 0x000000000f087348 */ /* 0x003fea0003c00000 */
[----:B------:R-:W-:Y:S01]  /*79c0*/  NOP ;  /* 0x0000000000007918 */ /* 0x000fe20000000000 */
[----:B01----:R-:W-:Y:S05]  /*79d0*/  ENDCOLLECTIVE ;  /* 0x000000000000791b */ /* 0x003fea0003800000 */
.L_x_138:
[----:B------:R-:W-:Y:S01]  /*79e0*/  @!P2 LDS R3, [R4+-0x24] ;  /* 0xffffdc000403a984 */ /* 0x000fe20000000800 */
[----:B------:R-:W-:-:S03]  /*79f0*/  @!P4 MOV R2, 0x400 ;  /* 0x000004000002c802 */ /* 0x000fc60000000f00 */
[----:B------:R-:W0:Y:S01]  /*7a00*/  @!P2 LDS R0, [R4+-0x4] ;  /* 0xfffffc000400a984 */ /* 0x000e220000000800 */
[----:B------:R-:W-:Y:S02]  /*7a10*/  @!P3 LEA R6, R7, R6, 0x18 ;  /* 0x000000060706b211 */ /* 0x000fe400078ec0ff */
[----:B------:R-:W1:Y:S02]  /*7a20*/  @!P4 S2R R7, SR_CgaCtaId ;  /* 0x000000000007c919 */ /* 0x000e640000008800 */
[----:B------:R-:W-:Y:S01]  /*7a30*/  @!P3 MOV R26, R6 ;  /* 0x00000006001ab202 */ /* 0x000fe20000000f00 */
[----:B0-----:R-:W-:-:S05]  /*7a40*/  @!P2 IMAD.IADD R3, R3, 0x1, R0 ;  /* 0x000000010303a824 */ /* 0x001fca00078e0200 */
[----:B-1----:R0:W-:Y:S02]  /*7a50*/  @!P2 STS [R4+-0x4], R3 ;  /* 0xfffffc030400a388 */ /* 0x0021e40000000800 */
[----:B0-----:R-:W-:Y:S05]  /*7a60*/  WARPSYNC.COLLECTIVE R15, `(.L_x_139) ;  /* 0x000000000f087348 */ /* 0x001fea0003c00000 */
[----:B------:R-:W-:Y:S01]  /*7a70*/  NOP ;  /* 0x0000000000007918 */ /* 0x000fe20000000000 */
[----:B0-----:R-:W-:Y:S05]  /*7a80*/  ENDCOLLECTIVE ;  /* 0x000000000000791b */ /* 0x001fea0003800000 */
.L_x_139:
[----:B------:R-:W-:Y:S01]  /*7a90*/  @!P3 LDS R5, [R26+0x3c] ;  /* 0x00003c001a05b984 */ /* 0x000fe20000000800 */
[----:B------:R-:W-:-:S03]  /*7aa0*/  @!P4 LEA R2, R7, R2, 0x18 ;  /* 0x000000020702c211 */ /* 0x000fc600078ec0ff */
[----:B------:R-:W0:Y:S02]  /*7ab0*/  @!P3 LDS R0, [R26+0x7c] ;  /* 0x00007c001a00b984 */ /* 0x000e240000000800 */
[----:B0-----:R-:W-:-:S05]  /*7ac0*/  @!P3 IMAD.IADD R5, R5, 0x1, R0 ;  /* 0x000000010505b824 */ /* 0x001fca00078e0200 */
[----:B------:R0:W-:Y:S02]  /*7ad0*/  @!P3 STS [R26+0x7c], R5 ;  /* 0x00007c051a00b388 */ /* 0x0001e40000000800 */
[----:B0-----:R-:W-:-:S07]  /*7ae0*/  @!P4 MOV R26, R2 ;  /* 0x00000002001ac202 */ /* 0x001fce0000000f00 */
[----:B------:R-:W-:Y:S05]  /*7af0*/  WARPSYNC.COLLECTIVE R15, `(.L_x_140) ;  /* 0x000000000f087348 */ /* 0x000fea0003c00000 */
[----:B------:R-:W-:Y:S01]  /*7b00*/  NOP ;  /* 0x0000000000007918 */ /* 0x000fe20000000000 */
[----:B------:R-:W-:Y:S05]  /*7b10*/  ENDCOLLECTIVE ;  /* 0x000000000000791b */ /* 0x000fea0003800000 */
.L_x_140:
[----:B------:R0:W-:Y:S02]  /*7b20*/  @!P4 STS [R26+0x7c], RZ ;  /* 0x00007cff1a00c388 */ /* 0x0001e40000000800 */
[----:B0-----:R-:W-:Y:S05]  /*7b30*/  WARPSYNC.COLLECTIVE R15, `(.L_x_141) ;  /* 0x000000000f087348 */ /* 0x001fea0003c00000 */
[----:B------:R-:W-:Y:S01]  /*7b40*/  NOP ;  /* 0x0000000000007918 */ /* 0x000fe20000000000 */
[----:B0-----:R-:W-:Y:S05]  /*7b50*/  ENDCOLLECTIVE ;  /* 0x000000000000791b */ /* 0x001fea0003800000 */
.L_x_141:
[----:B------:R-:W-:Y:S05]  /*7b60*/  BRA `(.L_x_142) ;  /* 0xffffffa800447947 */ /* 0x000fea000383ffff */
.L_x_38:
[----:B------:R-:W-:Y:S01]  /*7b70*/  BSSY B0, `(.L_x_143) ;  /* 0x0000006000007945 */ /* 0x000fe20003800000 */
[----:B-1----:R-:W-:Y:S01]  /*7b80*/  @!P2 IMAD R5, R23, 0x40, R26 ;  /* 0x000000401705a824 */ /* 0x002fe200078e021a */
[----:B------:R-:W-:-:S07]  /*7b90*/  MOV R15, 0xffffffff ;  /* 0xffffffff000f7802 */ /* 0x000fce0000000f00 */
[----:B0-----:R-:W-:Y:S05]  /*7ba0*/  WARPSYNC.COLLECTIVE R15, `(.L_x_144) ;  /* 0x000000000f087348 */ /* 0x001fea0003c00000 */
[----:B------:R-:W-:Y:S01]  /*7bb0*/  NOP ;  /* 0x0000000000007918 */ /* 0x000fe20000000000 */
[----:B0-----:R-:W-:Y:S05]  /*7bc0*/  ENDCOLLECTIVE ;  /* 0x000000000000791b */ /* 0x001fea0003800000 */
.L_x_144:
[----:B------:R-:W-:Y:S05]  /*7bd0*/  BSYNC B0 ;  /* 0x0000000000007941 */ /* 0x000fea0003800000 */
.L_x_143:
[----:B------:R-:W-:Y:S01]  /*7be0*/  @!P2 LDS R2, [R5+0x1c] ;  /* 0x00001c000502a984 */ /* 0x000fe20000000800 */
[----:B------:R-:W-:Y:S01]  /*7bf0*/  @!P1 LEA R6, R23, R26, 0x5 ;  /* 0x0000001a17069211 */ /* 0x000fe200078e28ff */
[----:B------:R-:W-:Y:S02]  /*7c00*/  IMAD.MOV.U32 R15, RZ, RZ, -0x1 ;  /* 0xffffffffff0f7424 */ /* 0x000fe400078e00ff */
[----:B------:R-:W0:Y:S04]  /*7c10*/  @!P2 LDS R0, [R5+0x3c] ;  /* 0x00003c000500a984 */ /* 0x000e280000000800 */
[----:B0-----:R-:W-:Y:S04]  /*7c20*/  @!P2 STS [R5+0x1c], R0 ;  /* 0x00001c000500a388 */ /* 0x001fe80000000800 */
[----:B------:R-:W0:Y:S02]  /*7c30*/  @!P2 LDS R3, [R5+0x3c] ;  /* 0x00003c000503a984 */ /* 0x000e240000000800 */
[----:B0-----:R-:W-:-:S05]  /*7c40*/  @!P2 IMAD.IADD R2, R2, 0x1, R3 ;  /* 0x000000010202a824 */ /* 0x001fca00078e0203 */
[----:B------:R0:W-:Y:S02]  /*7c50*/  @!P2 STS [R5+0x3c], R2 ;  /* 0x00003c020500a388 */ /* 0x0001e40000000800 */
[----:B0-----:R-:W-:Y:S05]  /*7c60*/  WARPSYNC.COLLECTIVE R15, `(.L_x_145) ;  /* 0x000000000f087348 */ /* 0x001fea0003c00000 */
[----:B------:R-:W-:Y:S01]  /*7c70*/  NOP ;  /* 0x0000000000007918 */ /* 0x000fe20000000000 */
[----:B0-----:R-:W-:Y:S05]  /*7c80*/  ENDCOLLECTIVE ;  /* 0x000000000000791b */ /* 0x001fea0003800000 */
.L_x_145:
[----:B------:R-:W-:Y:S04]  /*7c90*/  @!P1 LDS R4, [R6+0xc] ;  /* 0x00000c0006049984 */ /* 0x000fe80000000800 */
[----:B------:R-:W0:Y:S04]  /*7ca0*/  @!P1 LDS R3, [R6+0x1c] ;  /* 0x00001c0006039984 */ /* 0x000e280000000800 */
[----:B0-----:R-:W-:Y:S04]  /*7cb0*/  @!P1 STS [R6+0xc], R3 ;  /* 0x00000c0306009388 */ /* 0x001fe80000000800 */
[----:B------:R-:W0:Y:S02]  /*7cc0*/  @!P1 LDS R7, [R6+0x1c] ;  /* 0x00001c0006079984 */ /* 0x000e240000000800 */
[----:B0-----:R-:W-:Y:S01]  /*7cd0*/  @!P1 IADD3 R4, PT, PT, R4, R7, RZ ;  /* 0x0000000704049210 */ /* 0x001fe20007ffe0ff */
[----:B------:R-:W-:-:S04]  /*7ce0*/  @!P0 IMAD R7, R23, 0x10, R26 ;  /* 0x0000001017078824 */ /* 0x000fc800078e021a */
[----:B------:R0:W-:Y:S03]  /*7cf0*/  @!P1 STS [R6+0x1c], R4 ;  /* 0x00001c0406009388 */ /* 0x0001e60000000800 */
[----:B0-----:R-:W-:Y:S05]  /*7d00*/  WARPSYNC.COLLECTIVE R15, `(.L_x_146) ;  /* 0x000000000f087348 */ /* 0x001fea0003c00000 */
[----:B------:R-:W-:Y:S01]  /*7d10*/  NOP ;  /* 0x0000000000007918 */ /* 0x000fe20000000000 */
[----:B0-----:R-:W-:Y:S05]  /*7d20*/  ENDCOLLECTIVE ;  /* 0x000000000000791b */ /* 0x001fea0003800000 */
.L_x_146:
[----:B------:R-:W-:Y:S04]  /*7d30*/  @!P0 LDS R8, [R7+0x4] ;  /* 0x0000040007088984 */ /* 0x000fe80000000800 */
[----:B------:R-:W0:Y:S04]  /*7d40*/  @!P0 LDS R0, [R7+0xc] ;  /* 0x00000c0007008984 */ /* 0x000e280000000800 */
[----:B0-----:R-:W-:Y:S04]  /*7d50*/  @!P0 STS [R7+0x4], R0 ;  /* 0x0000040007008388 */ /* 0x001fe80000000800 */
[----:B------:R-:W0:Y:S02]  /*7d60*/  @!P0 LDS R5, [R7+0xc] ;  /* 0x00000c0007058984 */ /* 0x000e240000000800 */
[----:B0-----:R-:W-:-:S05]  /*7d70*/  @!P0 IADD3 R2, PT, PT, R8, R5, RZ ;  /* 0x0000000508028210 */ /* 0x001fca0007ffe0ff */
[----:B------:R0:W-:Y:S02]  /*7d80*/  @!P0 STS [R7+0xc], R2 ;  /* 0x00000c0207008388 */ /* 0x0001e40000000800 */
[----:B0-----:R-:W-:Y:S05]  /*7d90*/  WARPSYNC.COLLECTIVE R15, `(.L_x_147) ;  /* 0x000000000f087348 */ /* 0x001fea0003c00000 */
[----:B------:R-:W-:Y:S01]  /*7da0*/  NOP ;  /* 0x0000000000007918 */ /* 0x000fe20000000000 */
[----:B0-----:R-:W-:Y:S05]  /*7db0*/  ENDCOLLECTIVE ;  /* 0x000000000000791b */ /* 0x001fea0003800000 */
.L_x_147:
[----:B------:R-:W-:Y:S01]  /*7dc0*/  ISETP.GT.U32.AND P0, PT, R23, 0xf, PT ;  /* 0x0000000f1700780c */ /* 0x000fe20003f04070 */
[----:B------:R-:W-:-:S12]  /*7dd0*/  BRA `(.L_x_148) ;  /* 0xffffffa8004c7947 */ /* 0x000fd8000383ffff */
.L_x_149:
[----:B------:R-:W-:-:S00]  /*7de0*/  BRA `(.L_x_149) ;  /* 0xfffffffc00fc7947 */ /* 0x000fc0000383ffff */
[----:B------:R-:W-:-:S00]  /*7df0*/  NOP ;  /* 0x0000000000007918 */ /* 0x000fc00000000000 */
        /* <DEDUP_REMOVED lines=8> */
.L_x_150:


//--------------------- .nv.global.init           --------------------------
	.section	.nv.global.init,"aw",@progbits
.nv.global.init:
	.type		$str$1,@object
	.size		$str$1,($str - $str$1)
$str$1:
        /*0000*/ 	.byte	0x0a, 0x00
	.type		$str,@object
	.size		$str,(.L_0 - $str)
$str:
        /*0002*/ 	.byte	0x25, 0x64, 0x20, 0x00
.L_0:


//--------------------- .nv.shared._Z10block_scanPKiPim --------------------------
	.section	.nv.shared._Z10block_scanPKiPim,"aw",@nobits
	.sectionflags	@""
	.align	16
.nv.shared._Z10block_scanPKiPim:
	.zero		1152


//--------------------- .nv.shared.reserved.0     --------------------------
	.section	.nv.shared.reserved.0,"aw",@nobits
	.weak		__nv_reservedSMEM_offset_0_alias
	.size		__nv_reservedSMEM_offset_0_alias, 0, 64
	.other		__nv_reservedSMEM_offset_0_alias,@"STO_CUDA_RESERVED_SHARED STV_DEFAULT"
__nv_reservedSMEM_offset_0_alias:
	.zero		0
	.zero		64


//--------------------- .nv.constant0._Z10block_scanPKiPim --------------------------
	.section	.nv.constant0._Z10block_scanPKiPim,"a",@progbits
	.sectionflags	@""
	.align	4
.nv.constant0._Z10block_scanPKiPim:
	.zero		920


//--------------------- SYMBOLS --------------------------

	.type		.nv.reservedSmem.offset0,@object
	.size		.nv.reservedSmem.offset0,0x4
	.type		.nv.reservedSmem.cap,@object
	.size		.nv.reservedSmem.cap,0x4
	.type		vprintf,@function
